def attn_fwd(
    Q,
    K,
    V,
    Out,
    Lse,
    sm_scale,
    stride_qz,
    stride_qh,
    stride_qm,
    stride_qk,
    stride_kz,
    stride_kh,
    stride_kn,
    stride_kk,
    stride_vz,
    stride_vh,
    stride_vn,
    stride_vk,
    stride_oz,
    stride_oh,
    stride_om,
    stride_ok,
    seqlen_q,
    seqlen_k,
    BLOCK_M: tl.constexpr,
    BLOCK_N: tl.constexpr,
    HEAD_DIM: tl.constexpr,
    CAUSAL: tl.constexpr,
):
    start_m = tl.program_id(0)
    off_hz = tl.program_id(1)
    q_off = off_hz * stride_qh
    k_off = off_hz * stride_kh
    v_off = off_hz * stride_vh
    offs_m = start_m * BLOCK_M + tl.arange(0, BLOCK_M)
    offs_d = tl.arange(0, HEAD_DIM)
    offs_n = tl.arange(0, BLOCK_N)
    q_ptrs = Q + q_off + offs_m[:, None] * stride_qm + offs_d[None, :] * stride_qk
    k_ptrs = K + k_off + offs_d[:, None] * stride_kk + offs_n[None, :] * stride_kn
    v_ptrs = V + v_off + offs_n[:, None] * stride_vn + offs_d[None, :] * stride_vk
    m_i = tl.full([BLOCK_M], float("-inf"), dtype=tl.float32)
    l_i = tl.zeros([BLOCK_M], dtype=tl.float32) + 1.0
    acc = tl.zeros([BLOCK_M, HEAD_DIM], dtype=tl.float32)
    q = tl.load(q_ptrs)
    acc, l_i, m_i = _attn_fwd_inner(
        acc,
        l_i,
        m_i,
        q,
        k_ptrs,
        v_ptrs,
        sm_scale,
        stride_kn,
        stride_vn,
        start_m,
        seqlen_k,
        BLOCK_M,
        BLOCK_N,
        HEAD_DIM,
        CAUSAL,
    )
    acc = acc / l_i[:, None]
    lse = m_i + tl.math.log2(l_i) / 1.4426950408889634
    o_ptrs = (
        Out
        + off_hz * stride_oh
        + offs_m[:, None] * stride_om
        + offs_d[None, :] * stride_ok
    )
    tl.store(o_ptrs, acc.to(Out.dtype.element_ty))
    tl.store(Lse + off_hz * seqlen_q + offs_m, lse)

# config = {"BLOCK_M": 64, "BLOCK_N": 128, "HEAD_DIM": 16, "arch": "sm_90", "causal": false, "dtype": "bf16", "num_stages": 2, "num_warps": 4}
# arch = sm_90


// ===== COMPILED SASS (sm_90a) =====

	.target	sm_90a

	.elftype	@"ET_EXEC"


//--------------------- .note.nv.tkinfo           --------------------------
	.section	.note.nv.tkinfo,"",@"SHT_NOTE"
	.sectionflags	@"SHF_NOTE_NV_TKINFO"
	.tkinfo
        /*0018*/ 	.word	0x00000002
        /*0030*/ 	.string	""
        /*0030*/ 	.string	"ptxas"
        /*0030*/ 	.string	"Cuda compilation tools, release 13.0, V13.0.88"
        /*0030*/ 	.string	"Build cuda_13.0.r13.0/compiler.36424714_0"
        /*0030*/ 	.string	"-v  -suppress-debug-info  -lineinfo  -arch sm_90a "



//--------------------- .note.nv.cuinfo           --------------------------
	.section	.note.nv.cuinfo,"",@"SHT_NOTE"
	.sectionflags	@"SHF_NOTE_NV_CUINFO"
        /*0018*/ 	.short	0x0002
        /*001a*/ 	.short	0x005a
        /*001c*/ 	.short	0x0082
	.zero		2


//--------------------- .nv.info                  --------------------------
	.section	.nv.info,"",@"SHT_CUDA_INFO"
	.align	4


	//----- nvinfo : EIATTR_REGCOUNT
	.align		4
        /*0000*/ 	.byte	0x04, 0x2f
        /*0002*/ 	.short	(.L_2 - .L_1)
	.align		4
.L_1:
        /*0004*/ 	.word	index@(attn_fwd)
        /*0008*/ 	.word	0x000000cc


	//----- nvinfo : EIATTR_FRAME_SIZE
	.align		4
.L_2:
        /*000c*/ 	.byte	0x04, 0x11
        /*000e*/ 	.short	(.L_4 - .L_3)
	.align		4
.L_3:
        /*0010*/ 	.word	index@(attn_fwd)
        /*0014*/ 	.word	0x00000000


	//----- nvinfo : EIATTR_MIN_STACK_SIZE
	.align		4
.L_4:
        /*0018*/ 	.byte	0x04, 0x12
        /*001a*/ 	.short	(.L_6 - .L_5)
	.align		4
.L_5:
        /*001c*/ 	.word	index@(attn_fwd)
        /*0020*/ 	.word	0x00000000
.L_6:


//--------------------- .nv.compat                --------------------------
	.section	.nv.compat,"",@"SHT_CUDA_COMPAT_INFO"
	.align	4
        /*0000*/ 	.byte	0x02, 0x09, 0x01, 0x00, 0x02, 0x02, 0x04, 0x00, 0x02, 0x05, 0x05, 0x00, 0x03, 0x07, 0x01, 0x01
        /*0010*/ 	.byte	0x02, 0x03, 0x00, 0x00, 0x02, 0x06, 0x01, 0x00, 0x04, 0x0b, 0x08, 0x00, 0x00, 0x00, 0x00, 0x00
        /*0020*/ 	.byte	0x00, 0x00, 0x00, 0x00


//--------------------- .nv.info.attn_fwd         --------------------------
	.section	.nv.info.attn_fwd,"",@"SHT_CUDA_INFO"
	.sectionflags	@""
	.align	4


	//----- nvinfo : EIATTR_CUDA_API_VERSION
	.align		4
        /*0000*/ 	.byte	0x04, 0x37
        /*0002*/ 	.short	(.L_8 - .L_7)
.L_7:
        /*0004*/ 	.word	0x00000082


	//----- nvinfo : EIATTR_KPARAM_INFO
	.align		4
.L_8:
        /*0008*/ 	.byte	0x04, 0x17
        /*000a*/ 	.short	(.L_10 - .L_9)
.L_9:
        /*000c*/ 	.word	0x00000000
        /*0010*/ 	.short	0x0019
        /*0012*/ 	.short	0x0080
        /*0014*/ 	.byte	0x00, 0xf4, 0x21, 0x00


	//----- nvinfo : EIATTR_KPARAM_INFO
	.align		4
.L_10:
        /*0018*/ 	.byte	0x04, 0x17
        /*001a*/ 	.short	(.L_12 - .L_11)
.L_11:
        /*001c*/ 	.word	0x00000000
        /*0020*/ 	.short	0x0018
        /*0022*/ 	.short	0x0078
        /*0024*/ 	.byte	0x00, 0xf4, 0x21, 0x00


	//----- nvinfo : EIATTR_KPARAM_INFO
	.align		4
.L_12:
        /*0028*/ 	.byte	0x04, 0x17
        /*002a*/ 	.short	(.L_14 - .L_13)
.L_13:
        /*002c*/ 	.word	0x00000000
        /*0030*/ 	.short	0x0017
        /*0032*/ 	.short	0x0070
        /*0034*/ 	.byte	0x00, 0xf0, 0x11, 0x00


	//----- nvinfo : EIATTR_KPARAM_INFO
	.align		4
.L_14:
        /*0038*/ 	.byte	0x04, 0x17
        /*003a*/ 	.short	(.L_16 - .L_15)
.L_15:
        /*003c*/ 	.word	0x00000000
        /*0040*/ 	.short	0x0016
        /*0042*/ 	.short	0x006c
        /*0044*/ 	.byte	0x00, 0xf0, 0x11, 0x00


	//----- nvinfo : EIATTR_KPARAM_INFO
	.align		4
.L_16:
        /*0048*/ 	.byte	0x04, 0x17
        /*004a*/ 	.short	(.L_18 - .L_17)
.L_17:
        /*004c*/ 	.word	0x00000000
        /*0050*/ 	.short	0x0015
        /*0052*/ 	.short	0x0068
        /*0054*/ 	.byte	0x00, 0xf0, 0x11, 0x00


	//----- nvinfo : EIATTR_KPARAM_INFO
	.align		4
.L_18:
        /*0058*/ 	.byte	0x04, 0x17
        /*005a*/ 	.short	(.L_20 - .L_19)
.L_19:
        /*005c*/ 	.word	0x00000000
        /*0060*/ 	.short	0x0014
        /*0062*/ 	.short	0x0064
        /*0064*/ 	.byte	0x00, 0xf0, 0x11, 0x00


	//----- nvinfo : EIATTR_KPARAM_INFO
	.align		4
.L_20:
        /*0068*/ 	.byte	0x04, 0x17
        /*006a*/ 	.short	(.L_22 - .L_21)
.L_21:
        /*006c*/ 	.word	0x00000000
        /*0070*/ 	.short	0x0013
        /*0072*/ 	.short	0x0060
        /*0074*/ 	.byte	0x00, 0xf0, 0x11, 0x00


	//----- nvinfo : EIATTR_KPARAM_INFO
	.align		4
.L_22:
        /*0078*/ 	.byte	0x04, 0x17
        /*007a*/ 	.short	(.L_24 - .L_23)
.L_23:
        /*007c*/ 	.word	0x00000000
        /*0080*/ 	.short	0x0012
        /*0082*/ 	.short	0x005c
        /*0084*/ 	.byte	0x00, 0xf0, 0x11, 0x00


	//----- nvinfo : EIATTR_KPARAM_INFO
	.align		4
.L_24:
        /*0088*/ 	.byte	0x04, 0x17
        /*008a*/ 	.short	(.L_26 - .L_25)
.L_25:
        /*008c*/ 	.word	0x00000000
        /*0090*/ 	.short	0x0011
        /*0092*/ 	.short	0x0058
        /*0094*/ 	.byte	0x00, 0xf0, 0x11, 0x00


	//----- nvinfo : EIATTR_KPARAM_INFO
	.align		4
.L_26:
        /*0098*/ 	.byte	0x04, 0x17
        /*009a*/ 	.short	(.L_28 - .L_27)
.L_27:
        /*009c*/ 	.word	0x00000000
        /*00a0*/ 	.short	0x0010
        /*00a2*/ 	.short	0x0054
        /*00a4*/ 	.byte	0x00, 0xf0, 0x11, 0x00


	//----- nvinfo : EIATTR_KPARAM_INFO
	.align		4
.L_28:
        /*00a8*/ 	.byte	0x04, 0x17
        /*00aa*/ 	.short	(.L_30 - .L_29)
.L_29:
        /*00ac*/ 	.word	0x00000000
        /*00b0*/ 	.short	0x000f
        /*00b2*/ 	.short	0x0050
        /*00b4*/ 	.byte	0x00, 0xf0, 0x11, 0x00


	//----- nvinfo : EIATTR_KPARAM_INFO
	.align		4
.L_30:
        /*00b8*/ 	.byte	0x04, 0x17
        /*00ba*/ 	.short	(.L_32 - .L_31)
.L_31:
        /*00bc*/ 	.word	0x00000000
        /*00c0*/ 	.short	0x000e
        /*00c2*/ 	.short	0x004c
        /*00c4*/ 	.byte	0x00, 0xf0, 0x11, 0x00


	//----- nvinfo : EIATTR_KPARAM_INFO
	.align		4
.L_32:
        /*00c8*/ 	.byte	0x04, 0x17
        /*00ca*/ 	.short	(.L_34 - .L_33)
.L_33:
        /*00cc*/ 	.word	0x00000000
        /*00d0*/ 	.short	0x000d
        /*00d2*/ 	.short	0x0048
        /*00d4*/ 	.byte	0x00, 0xf0, 0x11, 0x00


	//----- nvinfo : EIATTR_KPARAM_INFO
	.align		4
.L_34:
        /*00d8*/ 	.byte	0x04, 0x17
        /*00da*/ 	.short	(.L_36 - .L_35)
.L_35:
        /*00dc*/ 	.word	0x00000000
        /*00e0*/ 	.short	0x000c
        /*00e2*/ 	.short	0x0044
        /*00e4*/ 	.byte	0x00, 0xf0, 0x11, 0x00


	//----- nvinfo : EIATTR_KPARAM_INFO
	.align		4
.L_36:
        /*00e8*/ 	.byte	0x04, 0x17
        /*00ea*/ 	.short	(.L_38 - .L_37)
.L_37:
        /*00ec*/ 	.word	0x00000000
        /*00f0*/ 	.short	0x000b
        /*00f2*/ 	.short	0x0040
        /*00f4*/ 	.byte	0x00, 0xf0, 0x11, 0x00


	//----- nvinfo : EIATTR_KPARAM_INFO
	.align		4
.L_38:
        /*00f8*/ 	.byte	0x04, 0x17
        /*00fa*/ 	.short	(.L_40 - .L_39)
.L_39:
        /*00fc*/ 	.word	0x00000000
        /*0100*/ 	.short	0x000a
        /*0102*/ 	.short	0x003c
        /*0104*/ 	.byte	0x00, 0xf0, 0x11, 0x00


	//----- nvinfo : EIATTR_KPARAM_INFO
	.align		4
.L_40:
        /*0108*/ 	.byte	0x04, 0x17
        /*010a*/ 	.short	(.L_42 - .L_41)
.L_41:
        /*010c*/ 	.word	0x00000000
        /*0110*/ 	.short	0x0009
        /*0112*/ 	.short	0x0038
        /*0114*/ 	.byte	0x00, 0xf0, 0x11, 0x00


	//----- nvinfo : EIATTR_KPARAM_INFO
	.align		4
.L_42:
        /*0118*/ 	.byte	0x04, 0x17
        /*011a*/ 	.short	(.L_44 - .L_43)
.L_43:
        /*011c*/ 	.word	0x00000000
        /*0120*/ 	.short	0x0008
        /*0122*/ 	.short	0x0034
        /*0124*/ 	.byte	0x00, 0xf0, 0x11, 0x00


	//----- nvinfo : EIATTR_KPARAM_INFO
	.align		4
.L_44:
        /*0128*/ 	.byte	0x04, 0x17
        /*012a*/ 	.short	(.L_46 - .L_45)
.L_45:
        /*012c*/ 	.word	0x00000000
        /*0130*/ 	.short	0x0007
        /*0132*/ 	.short	0x0030
        /*0134*/ 	.byte	0x00, 0xf0, 0x11, 0x00


	//----- nvinfo : EIATTR_KPARAM_INFO
	.align		4
.L_46:
        /*0138*/ 	.byte	0x04, 0x17
        /*013a*/ 	.short	(.L_48 - .L_47)
.L_47:
        /*013c*/ 	.word	0x00000000
        /*0140*/ 	.short	0x0006
        /*0142*/ 	.short	0x002c
        /*0144*/ 	.byte	0x00, 0xf0, 0x11, 0x00


	//----- nvinfo : EIATTR_KPARAM_INFO
	.align		4
.L_48:
        /*0148*/ 	.byte	0x04, 0x17
        /*014a*/ 	.short	(.L_50 - .L_49)
.L_49:
        /*014c*/ 	.word	0x00000000
        /*0150*/ 	.short	0x0005
        /*0152*/ 	.short	0x0028
        /*0154*/ 	.byte	0x00, 0xf0, 0x11, 0x00


	//----- nvinfo : EIATTR_KPARAM_INFO
	.align		4
.L_50:
        /*0158*/ 	.byte	0x04, 0x17
        /*015a*/ 	.short	(.L_52 - .L_51)
.L_51:
        /*015c*/ 	.word	0x00000000
        /*0160*/ 	.short	0x0004
        /*0162*/ 	.short	0x0020
        /*0164*/ 	.byte	0x00, 0xf4, 0x21, 0x00


	//----- nvinfo : EIATTR_KPARAM_INFO
	.align		4
.L_52:
        /*0168*/ 	.byte	0x04, 0x17
        /*016a*/ 	.short	(.L_54 - .L_53)
.L_53:
        /*016c*/ 	.word	0x00000000
        /*0170*/ 	.short	0x0003
        /*0172*/ 	.short	0x0018
        /*0174*/ 	.byte	0x00, 0xf4, 0x21, 0x00


	//----- nvinfo : EIATTR_KPARAM_INFO
	.align		4
.L_54:
        /*0178*/ 	.byte	0x04, 0x17
        /*017a*/ 	.short	(.L_56 - .L_55)
.L_55:
        /*017c*/ 	.word	0x00000000
        /*0180*/ 	.short	0x0002
        /*0182*/ 	.short	0x0010
        /*0184*/ 	.byte	0x00, 0xf4, 0x21, 0x00


	//----- nvinfo : EIATTR_KPARAM_INFO
	.align		4
.L_56:
        /*0188*/ 	.byte	0x04, 0x17
        /*018a*/ 	.short	(.L_58 - .L_57)
.L_57:
        /*018c*/ 	.word	0x00000000
        /*0190*/ 	.short	0x0001
        /*0192*/ 	.short	0x0008
        /*0194*/ 	.byte	0x00, 0xf4, 0x21, 0x00


	//----- nvinfo : EIATTR_KPARAM_INFO
	.align		4
.L_58:
        /*0198*/ 	.byte	0x04, 0x17
        /*019a*/ 	.short	(.L_60 - .L_59)
.L_59:
        /*019c*/ 	.word	0x00000000
        /*01a0*/ 	.short	0x0000
        /*01a2*/ 	.short	0x0000
        /*01a4*/ 	.byte	0x00, 0xf4, 0x21, 0x00


	//----- nvinfo : EIATTR_SPARSE_MMA_MASK
	.align		4
.L_60:
        /*01a8*/ 	.byte	0x03, 0x50
        /*01aa*/ 	.short	0x0000


	//----- nvinfo : EIATTR_MAXREG_COUNT
	.align		4
        /*01ac*/ 	.byte	0x03, 0x1b
        /*01ae*/ 	.short	0x00ff


	//----- nvinfo : EIATTR_NUM_BARRIERS
	.align		4
        /*01b0*/ 	.byte	0x02, 0x4c
        /*01b2*/ 	.byte	0x01
	.zero		1


	//----- nvinfo : EIATTR_MERCURY_ISA_VERSION
	.align		4
        /*01b4*/ 	.byte	0x03, 0x5f
        /*01b6*/ 	.short	0x0101


	//----- nvinfo : EIATTR_COOP_GROUP_MASK_REGIDS
	.align		4
        /*01b8*/ 	.byte	0x04, 0x29
        /*01ba*/ 	.short	(.L_62 - .L_61)


	//   ....[0]....
.L_61:
        /*01bc*/ 	.word	0xffffffff


	//   ....[1]....
        /*01c0*/ 	.word	0xffffffff


	//   ....[2]....
        /*01c4*/ 	.word	0xffffffff


	//   ....[3]....
        /*01c8*/ 	.word	0xffffffff


	//   ....[4]....
        /*01cc*/ 	.word	0xffffffff


	//   ....[5]....
        /*01d0*/ 	.word	0xffffffff


	//   ....[6]....
        /*01d4*/ 	.word	0xffffffff


	//   ....[7]....
        /*01d8*/ 	.word	0xffffffff


	//----- nvinfo : EIATTR_COOP_GROUP_INSTR_OFFSETS
	.align		4
.L_62:
        /*01dc*/ 	.byte	0x04, 0x28
        /*01de*/ 	.short	(.L_64 - .L_63)


	//   ....[0]....
.L_63:
        /*01e0*/ 	.word	0x000016b0


	//   ....[1]....
        /*01e4*/ 	.word	0x000016f0


	//   ....[2]....
        /*01e8*/ 	.word	0x00001f00


	//   ....[3]....
        /*01ec*/ 	.word	0x00002050


	//   ....[4]....
        /*01f0*/ 	.word	0x000031d0


	//   ....[5]....
        /*01f4*/ 	.word	0x000031e0


	//   ....[6]....
        /*01f8*/ 	.word	0x00003220


	//   ....[7]....
        /*01fc*/ 	.word	0x00003230


	//----- nvinfo : EIATTR_EXIT_INSTR_OFFSETS
	.align		4
.L_64:
        /*0200*/ 	.byte	0x04, 0x1c
        /*0202*/ 	.short	(.L_66 - .L_65)


	//   ....[0]....
.L_65:
        /*0204*/ 	.word	0x00003eb0


	//   ....[1]....
        /*0208*/ 	.word	0x00003ee0


	//----- nvinfo : EIATTR_REQNTID
	.align		4
.L_66:
        /*020c*/ 	.byte	0x04, 0x10
        /*020e*/ 	.short	(.L_68 - .L_67)
.L_67:
        /*0210*/ 	.word	0x00000080
        /*0214*/ 	.word	0x00000001
        /*0218*/ 	.word	0x00000001


	//----- nvinfo : EIATTR_CBANK_PARAM_SIZE
	.align		4
.L_68:
        /*021c*/ 	.byte	0x03, 0x19
        /*021e*/ 	.short	0x0088


	//----- nvinfo : EIATTR_PARAM_CBANK
	.align		4
        /*0220*/ 	.byte	0x04, 0x0a
        /*0222*/ 	.short	(.L_70 - .L_69)
	.align		4
.L_69:
        /*0224*/ 	.word	index@(.nv.constant0.attn_fwd)
        /*0228*/ 	.short	0x0210
        /*022a*/ 	.short	0x0088


	//----- nvinfo : EIATTR_SW_WAR
	.align		4
.L_70:
        /*022c*/ 	.byte	0x04, 0x36
        /*022e*/ 	.short	(.L_72 - .L_71)
.L_71:
        /*0230*/ 	.word	0x00000008
.L_72:


//--------------------- .nv.callgraph             --------------------------
	.section	.nv.callgraph,"",@"SHT_CUDA_CALLGRAPH"
	.align	4
	.sectionentsize	8
	.align		4
        /*0000*/ 	.word	0x00000000
	.align		4
        /*0004*/ 	.word	0xffffffff
	.align		4
        /*0008*/ 	.word	0x00000000
	.align		4
        /*000c*/ 	.word	0xfffffffe
	.align		4
        /*0010*/ 	.word	0x00000000
	.align		4
        /*0014*/ 	.word	0xfffffffd
	.align		4
        /*0018*/ 	.word	0x00000000
	.align		4
        /*001c*/ 	.word	0xfffffffc


//--------------------- .nv.constant4             --------------------------
	.section	.nv.constant4,"a",@progbits
	.align	8
	.align		8
.nv.constant4:
        /*0000*/ 	.dword	_$_str


//--------------------- .text.attn_fwd            --------------------------
	.section	.text.attn_fwd,"ax",@progbits
	.align	128
        .global         attn_fwd
        .type           attn_fwd,@function
        .size           attn_fwd,(.L_x_3 - attn_fwd)
        .other          attn_fwd,@"STO_CUDA_ENTRY STV_DEFAULT"
attn_fwd:
.text.attn_fwd:
[----:B------:R-:W-:Y:S01]  /*0000*/  LDC R1, c[0x0][0x28] ;  /* 0x00000a00ff017b82 */ /* 0x000fe20000000800 */
[----:B------:R-:W0:Y:S07]  /*0010*/  S2R R22, SR_TID.X ;  /* 0x0000000000167919 */ /* 0x000e2e0000002100 */
[----:B------:R-:W1:Y:S01]  /*0020*/  S2UR UR7, SR_CTAID.Y ;  /* 0x00000000000779c3 */ /* 0x000e620000002600 */
[----:B------:R-:W-:Y:S01]  /*0030*/  ULDC.64 UR4, c[0x0][0x240] ;  /* 0x0000900000047ab9 */ /* 0x000fe20000000a00 */
[----:B------:R-:W-:Y:S01]  /*0040*/  ULDC.64 UR14, c[0x0][0x208] ;  /* 0x00008200000e7ab9 */ /* 0x000fe20000000a00 */
[----:B------:R-:W2:Y:S05]  /*0050*/  S2R R3, SR_CTAID.X ;  /* 0x0000000000037919 */ /* 0x000eaa0000002500 */
[----:B------:R-:W3:Y:S08]  /*0060*/  LDC R16, c[0x0][0x248] ;  /* 0x00009200ff107b82 */ /* 0x000ef00000000800 */
[----:B------:R-:W4:Y:S01]  /*0070*/  LDC.64 R18, c[0x0][0x210] ;  /* 0x00008400ff127b82 */ /* 0x000f220000000a00 */
[----:B-1----:R-:W-:-:S07]  /*0080*/  UIMAD UR4, UR7, UR4, URZ ;  /* 0x00000004070472a4 */ /* 0x002fce000f8e023f */
[----:B------:R-:W1:Y:S01]  /*0090*/  LDC R142, c[0x0][0x280] ;  /* 0x0000a000ff8e7b82 */ /* 0x000e620000000800 */
[----:B------:R-:W-:Y:S01]  /*00a0*/  USHF.L.U32 UR6, UR4, 0x1, URZ ;  /* 0x0000000104067899 */ /* 0x000fe2000800063f */
[----:B0-----:R-:W-:Y:S02]  /*00b0*/  LOP3.LUT R14, R22, 0x3f, RZ, 0xc0, !PT ;  /* 0x0000003f160e7812 */ /* 0x001fe400078ec0ff */
[----:B------:R-:W-:Y:S02]  /*00c0*/  SHF.R.U32.HI R4, RZ, 0x6, R22 ;  /* 0x00000006ff047819 */ /* 0x000fe40000011616 */
[----:B--2---:R-:W-:Y:S02]  /*00d0*/  LEA R0, R3, R14, 0x6 ;  /* 0x0000000e03007211 */ /* 0x004fe400078e30ff */
[----:B------:R-:W-:-:S03]  /*00e0*/  SGXT.U32 R4, R4, 0x1 ;  /* 0x000000010404781a */ /* 0x000fc60000000000 */
[----:B------:R-:W-:Y:S01]  /*00f0*/  IMAD R2, R0, UR5, RZ ;  /* 0x0000000500027c24 */ /* 0x000fe2000f8e02ff */
[----:B------:R-:W-:Y:S01]  /*0100*/  UIMAD.WIDE UR4, UR4, 0x2, URZ ;  /* 0x00000002040478a5 */ /* 0x000fe2000f8e023f */
[----:B---3--:R-:W-:-:S03]  /*0110*/  IMAD R5, R4, R16, RZ ;  /* 0x0000001004057224 */ /* 0x008fc600078e02ff */
[C---:B------:R-:W-:Y:S01]  /*0120*/  SHF.L.U32 R3, R2.reuse, 0x1, RZ ;  /* 0x0000000102037819 */ /* 0x040fe200000006ff */
[----:B------:R-:W-:Y:S01]  /*0130*/  IMAD.HI R2, R2, 0x2, RZ ;  /* 0x0000000202027827 */ /* 0x000fe200078e02ff */
[C---:B------:R-:W-:Y:S02]  /*0140*/  LEA R7, R16.reuse, R5, 0x1 ;  /* 0x0000000510077211 */ /* 0x040fe400078e08ff */
[----:B----4-:R-:W-:Y:S02]  /*0150*/  IADD3 R18, P0, P1, R3, UR6, R18 ;  /* 0x0000000603127c10 */ /* 0x010fe4000f91e012 */
[----:B------:R-:W-:Y:S02]  /*0160*/  LEA R8, R16, R7, 0x1 ;  /* 0x0000000710087211 */ /* 0x000fe400078e08ff */
[----:B------:R-:W-:Y:S02]  /*0170*/  IADD3.X R24, R2, UR5, R19, P0, P1 ;  /* 0x0000000502187c10 */ /* 0x000fe400087e2413 */
[----:B------:R-:W-:-:S02]  /*0180*/  LEA R2, P0, R5, R18, 0x1 ;  /* 0x0000001205027211 */ /* 0x000fc400078008ff */
[----:B------:R-:W-:Y:S02]  /*0190*/  LEA R4, P1, R7, R18, 0x1 ;  /* 0x0000001207047211 */ /* 0x000fe400078208ff */
[----:B------:R-:W-:Y:S02]  /*01a0*/  LEA.HI.X.SX32 R3, R5, R24, 0x1, P0 ;  /* 0x0000001805037211 */ /* 0x000fe400000f0eff */
[----:B------:R-:W-:Y:S02]  /*01b0*/  LEA R9, R16, R8, 0x1 ;  /* 0x0000000810097211 */ /* 0x000fe400078e08ff */
[C---:B------:R-:W-:Y:S01]  /*01c0*/  LEA R6, P0, R8.reuse, R18, 0x1 ;  /* 0x0000001208067211 */ /* 0x040fe200078008ff */
[----:B------:R0:W2:Y:S01]  /*01d0*/  LDG.E.U16 R20, desc[UR14][R2.64] ;  /* 0x0000000e02147981 */ /* 0x0000a2000c1e1500 */
[-C--:B------:R-:W-:Y:S02]  /*01e0*/  LEA.HI.X.SX32 R5, R7, R24.reuse, 0x1, P1 ;  /* 0x0000001807057211 */ /* 0x080fe400008f0eff */
[----:B------:R-:W-:-:S02]  /*01f0*/  LEA.HI.X.SX32 R7, R8, R24, 0x1, P0 ;  /* 0x0000001808077211 */ /* 0x000fc400000f0eff */
[C---:B------:R-:W-:Y:S01]  /*0200*/  LEA R11, R16.reuse, R9, 0x1 ;  /* 0x00000009100b7211 */ /* 0x040fe200078e08ff */
[----:B------:R3:W4:Y:S01]  /*0210*/  LDG.E.U16 R17, desc[UR14][R4.64] ;  /* 0x0000000e04117981 */ /* 0x000722000c1e1500 */
[C---:B------:R-:W-:Y:S02]  /*0220*/  LEA R8, P0, R9.reuse, R18, 0x1 ;  /* 0x0000001209087211 */ /* 0x040fe400078008ff */
[C---:B------:R-:W-:Y:S01]  /*0230*/  LEA R13, R16.reuse, R11, 0x1 ;  /* 0x0000000b100d7211 */ /* 0x040fe200078e08ff */
[----:B------:R-:W5:Y:S01]  /*0240*/  LDG.E.U16 R6, desc[UR14][R6.64] ;  /* 0x0000000e06067981 */ /* 0x000f62000c1e1500 */
[----:B------:R-:W-:Y:S02]  /*0250*/  LEA.HI.X.SX32 R9, R9, R24, 0x1, P0 ;  /* 0x0000001809097211 */ /* 0x000fe400000f0eff */
[C---:B------:R-:W-:Y:S02]  /*0260*/  LEA R10, P0, R11.reuse, R18, 0x1 ;  /* 0x000000120b0a7211 */ /* 0x040fe400078008ff */
[----:B------:R-:W-:Y:S01]  /*0270*/  LEA R15, R16, R13, 0x1 ;  /* 0x0000000d100f7211 */ /* 0x000fe200078e08ff */
[----:B------:R-:W5:Y:S01]  /*0280*/  LDG.E.U16 R8, desc[UR14][R8.64] ;  /* 0x0000000e08087981 */ /* 0x000f62000c1e1500 */
[----:B------:R-:W-:-:S02]  /*0290*/  LEA.HI.X.SX32 R11, R11, R24, 0x1, P0 ;  /* 0x000000180b0b7211 */ /* 0x000fc400000f0eff */
[-C--:B0-----:R-:W-:Y:S02]  /*02a0*/  LEA R2, P0, R13, R18.reuse, 0x1 ;  /* 0x000000120d027211 */ /* 0x081fe400078008ff */
[----:B------:R-:W-:Y:S01]  /*02b0*/  LEA R16, R16, R15, 0x1 ;  /* 0x0000000f10107211 */ /* 0x000fe200078e08ff */
[----:B------:R-:W4:Y:S01]  /*02c0*/  LDG.E.U16 R10, desc[UR14][R10.64] ;  /* 0x0000000e0a0a7981 */ /* 0x000f22000c1e1500 */
[----:B------:R-:W-:Y:S02]  /*02d0*/  LEA R12, P1, R15, R18, 0x1 ;  /* 0x000000120f0c7211 */ /* 0x000fe400078208ff */
[----:B------:R-:W-:Y:S02]  /*02e0*/  LEA.HI.X.SX32 R3, R13, R24, 0x1, P0 ;  /* 0x000000180d037211 */ /* 0x000fe400000f0eff */
[C---:B---3--:R-:W-:Y:S02]  /*02f0*/  LEA R4, P0, R16.reuse, R18, 0x1 ;  /* 0x0000001210047211 */ /* 0x048fe400078008ff */
[-C--:B------:R-:W-:Y:S01]  /*0300*/  LEA.HI.X.SX32 R13, R15, R24.reuse, 0x1, P1 ;  /* 0x000000180f0d7211 */ /* 0x080fe200008f0eff */
[----:B------:R0:W3:Y:S01]  /*0310*/  LDG.E.U16 R2, desc[UR14][R2.64] ;  /* 0x0000000e02027981 */ /* 0x0000e2000c1e1500 */
[----:B------:R-:W-:-:S03]  /*0320*/  LEA.HI.X.SX32 R5, R16, R24, 0x1, P0 ;  /* 0x0000001810057211 */ /* 0x000fc600000f0eff */
[----:B------:R-:W5:Y:S04]  /*0330*/  LDG.E.U16 R12, desc[UR14][R12.64] ;  /* 0x0000000e0c0c7981 */ /* 0x000f68000c1e1500 */
[----:B------:R0:W5:Y:S01]  /*0340*/  LDG.E.U16 R4, desc[UR14][R4.64] ;  /* 0x0000000e04047981 */ /* 0x000162000c1e1500 */
[----:B------:R-:W0:Y:S01]  /*0350*/  S2UR UR6, SR_CgaCtaId ;  /* 0x00000000000679c3 */ /* 0x000e220000008800 */
[----:B------:R-:W-:Y:S01]  /*0360*/  SHF.R.S32.HI R143, RZ, 0x6, R22 ;  /* 0x00000006ff8f7819 */ /* 0x000fe20000011416 */
[----:B------:R-:W2:Y:S01]  /*0370*/  S2R R144, SR_TID.X ;  /* 0x0000000000907919 */ /* 0x000ea20000002100 */
[----:B------:R-:W-:Y:S01]  /*0380*/  SHF.L.U32 R14, R14, 0x1, RZ ;  /* 0x000000010e0e7819 */ /* 0x000fe200000006ff */
[----:B------:R-:W-:Y:S01]  /*0390*/  UMOV UR4, 0x400 ;  /* 0x0000040000047882 */ /* 0x000fe20000000000 */
[----:B------:R-:W-:-:S02]  /*03a0*/  SGXT R143, R143, 0x1 ;  /* 0x000000018f8f781a */ /* 0x000fc40000000200 */
[----:B-1----:R-:W-:Y:S02]  /*03b0*/  ISETP.GE.AND P0, PT, R142, 0x1, PT ;  /* 0x000000018e00780c */ /* 0x002fe40003f06270 */
[----:B------:R-:W-:-:S04]  /*03c0*/  LOP3.LUT R143, R14, 0x90, R143, 0x78, !PT ;  /* 0x000000900e8f7812 */ /* 0x000fc800078e788f */
[C---:B0-----:R-:W-:Y:S02]  /*03d0*/  LOP3.LUT R3, R143.reuse, 0x20, RZ, 0x3c, !PT ;  /* 0x000000208f037812 */ /* 0x041fe400078e3cff */
[C---:B------:R-:W-:Y:S01]  /*03e0*/  LOP3.LUT R5, R143.reuse, 0x40, RZ, 0x3c, !PT ;  /* 0x000000408f057812 */ /* 0x040fe200078e3cff */
[----:B------:R-:W-:Y:S01]  /*03f0*/  ULEA UR6, UR6, UR4, 0x18 ;  /* 0x0000000406067291 */ /* 0x000fe2000f8ec03f */
[----:B------:R-:W-:Y:S02]  /*0400*/  LOP3.LUT R7, R143, 0x60, RZ, 0x3c, !PT ;  /* 0x000000608f077812 */ /* 0x000fe400078e3cff */
[----:B------:R-:W-:Y:S02]  /*0410*/  CS2R R88, SRZ ;  /* 0x0000000000587805 */ /* 0x000fe4000001ff00 */
[----:B------:R-:W-:Y:S02]  /*0420*/  MOV R18, 0xff800000 ;  /* 0xff80000000127802 */ /* 0x000fe40000000f00 */
[----:B------:R-:W-:-:S02]  /*0430*/  CS2R R90, SRZ ;  /* 0x00000000005a7805 */ /* 0x000fc4000001ff00 */
[----:B------:R-:W-:Y:S02]  /*0440*/  MOV R154, 0x3f800000 ;  /* 0x3f800000009a7802 */ /* 0x000fe40000000f00 */
[----:B------:R-:W-:Y:S02]  /*0450*/  CS2R R92, SRZ ;  /* 0x00000000005c7805 */ /* 0x000fe4000001ff00 */
[----:B------:R-:W-:Y:S02]  /*0460*/  MOV R155, 0x3f800000 ;  /* 0x3f800000009b7802 */ /* 0x000fe40000000f00 */
[----:B------:R-:W-:Y:S02]  /*0470*/  CS2R R94, SRZ ;  /* 0x00000000005e7805 */ /* 0x000fe4000001ff00 */
[----:B------:R-:W-:Y:S01]  /*0480*/  MOV R85, 0xff800000 ;  /* 0xff80000000557802 */ /* 0x000fe20000000f00 */
[----:B--2---:R-:W-:Y:S04]  /*0490*/  STS.U16 [R143+UR6+0x1000], R20 ;  /* 0x001000148f007988 */ /* 0x004fe80008000406 */
[----:B----4-:R-:W-:Y:S04]  /*04a0*/  STS.U16 [R143+UR6+0x1400], R10 ;  /* 0x0014000a8f007988 */ /* 0x010fe80008000406 */
[----:B------:R-:W-:Y:S04]  /*04b0*/  STS.U16 [R3+UR6+0x1100], R17 ;  /* 0x0011001103007988 */ /* 0x000fe80008000406 */
[----:B---3--:R0:W-:Y:S04]  /*04c0*/  STS.U16 [R3+UR6+0x1500], R2 ;  /* 0x0015000203007988 */ /* 0x0081e80008000406 */
[----:B-----5:R1:W-:Y:S04]  /*04d0*/  STS.U16 [R5+UR6+0x1200], R6 ;  /* 0x0012000605007988 */ /* 0x0203e80008000406 */
[----:B------:R1:W-:Y:S04]  /*04e0*/  STS.U16 [R5+UR6+0x1600], R12 ;  /* 0x0016000c05007988 */ /* 0x0003e80008000406 */
[----:B------:R1:W-:Y:S01]  /*04f0*/  STS.U16 [R7+UR6+0x1300], R8 ;  /* 0x0013000807007988 */ /* 0x0003e20008000406 */
[----:B0-----:R-:W-:-:S03]  /*0500*/  LOP3.LUT R2, R22, 0x7f, RZ, 0xc0, !PT ;  /* 0x0000007f16027812 */ /* 0x001fc600078ec0ff */
[----:B------:R1:W-:Y:S01]  /*0510*/  STS.U16 [R7+UR6+0x1700], R4 ;  /* 0x0017000407007988 */ /* 0x0003e20008000406 */
[----:B------:R-:W-:Y:S01]  /*0520*/  LOP3.LUT R3, R22, 0x40, RZ, 0xc0, !PT ;  /* 0x0000004016037812 */ /* 0x000fe200078ec0ff */
[----:B------:R-:W-:Y:S06]  /*0530*/  @!P0 BRA `(.L_x_0) ;  /* 0x0000002c00708947 */ /* 0x000fec0003800000 */
[----:B------:R-:W0:Y:S01]  /*0540*/  LDC.64 R18, c[0x0][0x250] ;  /* 0x00009400ff127b82 */ /* 0x000e220000000a00 */
[----:B-1----:R-:W-:Y:S01]  /*0550*/  SHF.R.U32.HI R4, RZ, 0x4, R22 ;  /* 0x00000004ff047819 */ /* 0x002fe20000011616 */
[----:B------:R-:W-:Y:S01]  /*0560*/  ULDC UR4, c[0x0][0x258] ;  /* 0x0000960000047ab9 */ /* 0x000fe20000000800 */
[----:B------:R-:W-:Y:S01]  /*0570*/  ULDC.64 UR8, c[0x0][0x220] ;  /* 0x0000880000087ab9 */ /* 0x000fe20000000a00 */
[----:B------:R-:W-:Y:S01]  /*0580*/  USHF.R.U32.HI UR10, URZ, 0x4, UR6 ;  /* 0x000000043f0a7899 */ /* 0x000fe20008011606 */
[----:B------:R-:W-:Y:S02]  /*0590*/  SGXT.U32 R4, R4, 0x3 ;  /* 0x000000030404781a */ /* 0x000fe40000000000 */
[----:B------:R-:W-:Y:S02]  /*05a0*/  CS2R R88, SRZ ;  /* 0x0000000000587805 */ /* 0x000fe4000001ff00 */
[----:B------:R-:W-:Y:S01]  /*05b0*/  MOV R154, 0x3f800000 ;  /* 0x3f800000009a7802 */ /* 0x000fe20000000f00 */
[----:B------:R-:W1:Y:S01]  /*05c0*/  LDC.64 R20, c[0x0][0x260] ;  /* 0x00009800ff147b82 */ /* 0x000e620000000a00 */
[----:B------:R-:W-:Y:S01]  /*05d0*/  USGXT.U32 UR10, UR10, 0xe ;  /* 0x0000000e0a0a789a */ /* 0x000fe20008000000 */
[----:B------:R-:W-:-:S02]  /*05e0*/  MOV R173, 0xff800000 ;  /* 0xff80000000ad7802 */ /* 0x000fc40000000f00 */
[----:B------:R-:W-:Y:S02]  /*05f0*/  CS2R R90, SRZ ;  /* 0x00000000005a7805 */ /* 0x000fe4000001ff00 */
[----:B------:R-:W-:Y:S01]  /*0600*/  MOV R145, RZ ;  /* 0x000000ff00917202 */ /* 0x000fe20000000f00 */
[----:B------:R-:W-:Y:S01]  /*0610*/  UIADD3 UR12, UP0, UR10, 0x2, URZ ;  /* 0x000000020a0c7890 */ /* 0x000fe2000ff1e03f */
[----:B------:R-:W-:Y:S02]  /*0620*/  MOV R147, RZ ;  /* 0x000000ff00937202 */ /* 0x000fe40000000f00 */
[----:B------:R-:W-:Y:S01]  /*0630*/  CS2R R92, SRZ ;  /* 0x00000000005c7805 */ /* 0x000fe2000001ff00 */
[----:B------:R-:W2:Y:S01]  /*0640*/  LDC R37, c[0x0][0x268] ;  /* 0x00009a00ff257b82 */ /* 0x000ea20000000800 */
[----:B------:R-:W-:Y:S02]  /*0650*/  MOV R156, 0xff800000 ;  /* 0xff800000009c7802 */ /* 0x000fe40000000f00 */
[----:B------:R-:W-:-:S02]  /*0660*/  CS2R R94, SRZ ;  /* 0x00000000005e7805 */ /* 0x000fc4000001ff00 */
[----:B------:R-:W-:Y:S01]  /*0670*/  MOV R155, 0x3f800000 ;  /* 0x3f800000009b7802 */ /* 0x000fe20000000f00 */
[----:B------:R-:W-:Y:S01]  /*0680*/  UMOV UR18, UR12 ;  /* 0x0000000c00127c82 */ /* 0x000fe20008000000 */
[----:B------:R-:W-:Y:S01]  /*0690*/  ULDC UR12, c[0x0][0x238] ;  /* 0x00008e00000c7ab9 */ /* 0x000fe20000000800 */
[----:B0-----:R-:W-:Y:S02]  /*06a0*/  IMAD R4, R4, R19, RZ ;  /* 0x0000001304047224 */ /* 0x001fe400078e02ff */
[----:B------:R-:W-:-:S03]  /*06b0*/  IMAD R18, R18, UR7, RZ ;  /* 0x0000000712127c24 */ /* 0x000fc6000f8e02ff */
[C---:B------:R-:W-:Y:S01]  /*06c0*/  LEA R6, R19.reuse, R4, 0x3 ;  /* 0x0000000413067211 */ /* 0x040fe200078e18ff */
[----:B-1----:R-:W-:Y:S01]  /*06d0*/  IMAD R11, R2, R21, RZ ;  /* 0x00000015020b7224 */ /* 0x002fe200078e02ff */
[----:B------:R-:W-:Y:S01]  /*06e0*/  LOP3.LUT R2, R22, 0xf, RZ, 0xc0, !PT ;  /* 0x0000000f16027812 */ /* 0x000fe200078ec0ff */
[----:B------:R-:W-:Y:S01]  /*06f0*/  IMAD R20, R20, UR7, RZ ;  /* 0x0000000714147c24 */ /* 0x000fe2000f8e02ff */
[----:B------:R-:W-:Y:S01]  /*0700*/  LEA R8, R19, R6, 0x3 ;  /* 0x0000000613087211 */ /* 0x000fe200078e18ff */
[C---:B------:R-:W-:Y:S01]  /*0710*/  IMAD.HI R24, R11.reuse, 0x2, RZ ;  /* 0x000000020b187827 */ /* 0x040fe200078e02ff */
[----:B------:R-:W-:Y:S02]  /*0720*/  SHF.L.U32 R23, R11, 0x1, RZ ;  /* 0x000000010b177819 */ /* 0x000fe400000006ff */
[C---:B------:R-:W-:Y:S01]  /*0730*/  LEA R10, R19.reuse, R8, 0x3 ;  /* 0x00000008130a7211 */ /* 0x040fe200078e18ff */
[----:B------:R-:W-:Y:S01]  /*0740*/  IMAD R2, R2, UR4, RZ ;  /* 0x0000000402027c24 */ /* 0x000fe2000f8e02ff */
[----:B------:R-:W-:Y:S01]  /*0750*/  ULDC.64 UR4, c[0x0][0x218] ;  /* 0x0000860000047ab9 */ /* 0x000fe20000000a00 */
[C---:B------:R-:W-:Y:S01]  /*0760*/  SHF.L.U32 R22, R20.reuse, 0x1, RZ ;  /* 0x0000000114167819 */ /* 0x040fe200000006ff */
[----:B------:R-:W-:Y:S01]  /*0770*/  IMAD.HI R9, R20, 0x2, RZ ;  /* 0x0000000214097827 */ /* 0x000fe200078e02ff */
[----:B------:R-:W-:-:S02]  /*0780*/  LEA R12, R19, R10, 0x3 ;  /* 0x0000000a130c7211 */ /* 0x000fc400078e18ff */
[C---:B------:R-:W-:Y:S01]  /*0790*/  SHF.L.U32 R5, R2.reuse, 0x1, RZ ;  /* 0x0000000102057819 */ /* 0x040fe200000006ff */
[----:B------:R-:W-:Y:S01]  /*07a0*/  IMAD.HI R7, R2, 0x2, RZ ;  /* 0x0000000202077827 */ /* 0x000fe200078e02ff */
[C---:B------:R-:W-:Y:S02]  /*07b0*/  SHF.L.U32 R2, R18.reuse, 0x1, RZ ;  /* 0x0000000112027819 */ /* 0x040fe400000006ff */
[----:B------:R-:W-:Y:S01]  /*07c0*/  LEA R16, R19, R12, 0x3 ;  /* 0x0000000c13107211 */ /* 0x000fe200078e18ff */
[----:B------:R-:W-:Y:S01]  /*07d0*/  IMAD.HI R18, R18, 0x2, RZ ;  /* 0x0000000212127827 */ /* 0x000fe200078e02ff */
[----:B------:R-:W-:Y:S01]  /*07e0*/  IADD3 R5, P0, P1, R5, UR4, R2 ;  /* 0x0000000405057c10 */ /* 0x000fe2000f91e002 */
[----:B------:R-:W-:Y:S01]  /*07f0*/  UMOV UR4, URZ ;  /* 0x0000003f00047c82 */ /* 0x000fe20008000000 */
[----:B------:R-:W-:Y:S01]  /*0800*/  LEA R2, R19, R16, 0x3 ;  /* 0x0000001013027211 */ /* 0x000fe200078e18ff */
[----:B--2---:R-:W-:Y:S01]  /*0810*/  IMAD R131, R37, 0x14, RZ ;  /* 0x0000001425837824 */ /* 0x004fe200078e02ff */
[----:B------:R-:W-:Y:S01]  /*0820*/  LEA R20, R3, R14, 0x5 ;  /* 0x0000000e03147211 */ /* 0x000fe200078e28ff */
[----:B------:R-:W-:Y:S01]  /*0830*/  IMAD R15, R37, 0xa, RZ ;  /* 0x0000000a250f7824 */ /* 0x000fe200078e02ff */
[----:B------:R-:W-:Y:S01]  /*0840*/  LEA R14, R19, R2, 0x3 ;  /* 0x00000002130e7211 */ /* 0x000fe200078e18ff */
[----:B------:R-:W-:Y:S01]  /*0850*/  IMAD R129, R37, 0x12, RZ ;  /* 0x0000001225817824 */ /* 0x000fe200078e02ff */
[----:B------:R-:W-:Y:S01]  /*0860*/  IADD3.X R7, R7, UR5, R18, P0, P1 ;  /* 0x0000000507077c10 */ /* 0x000fe200087e2412 */
[C---:B------:R-:W-:Y:S01]  /*0870*/  IMAD R29, R37.reuse, 0xc, RZ ;  /* 0x0000000c251d7824 */ /* 0x040fe200078e02ff */
[-C--:B------:R-:W-:Y:S01]  /*0880*/  LEA R96, P0, R4, R5.reuse, 0x1 ;  /* 0x0000000504607211 */ /* 0x080fe200078008ff */
[----:B------:R-:W-:Y:S01]  /*0890*/  IMAD R135, R37, 0x18, RZ ;  /* 0x0000001825877824 */ /* 0x000fe200078e02ff */
[----:B------:R-:W-:Y:S01]  /*08a0*/  LEA R18, R19, R14, 0x3 ;  /* 0x0000000e13127211 */ /* 0x000fe200078e18ff */
[----:B------:R-:W-:Y:S01]  /*08b0*/  IMAD R133, R37, 0x16, RZ ;  /* 0x0000001625857824 */ /* 0x000fe200078e02ff */
[----:B------:R-:W-:Y:S01]  /*08c0*/  IADD3 R22, P2, P3, R23, UR8, R22 ;  /* 0x0000000817167c10 */ /* 0x000fe2000fb5e016 */
[C---:B------:R-:W-:Y:S01]  /*08d0*/  IMAD R137, R37.reuse, 0x1a, RZ ;  /* 0x0000001a25897824 */ /* 0x040fe200078e02ff */
[----:B------:R-:W-:Y:S01]  /*08e0*/  LEA R98, P1, R6, R5, 0x1 ;  /* 0x0000000506627211 */ /* 0x000fe200078208ff */
[C---:B------:R-:W-:Y:S01]  /*08f0*/  IMAD R27, R37.reuse, 0xb, RZ ;  /* 0x0000000b251b7824 */ /* 0x040fe200078e02ff */
[----:B------:R-:W-:Y:S01]  /*0900*/  LEA.HI.X.SX32 R97, R4, R7, 0x1, P0 ;  /* 0x0000000704617211 */ /* 0x000fe200000f0eff */
[----:B------:R-:W-:Y:S01]  /*0910*/  IMAD R31, R37, 0xd, RZ ;  /* 0x0000000d251f7824 */ /* 0x000fe200078e02ff */
[----:B------:R-:W-:Y:S01]  /*0920*/  LEA R4, R19, R18, 0x3 ;  /* 0x0000001213047211 */ /* 0x000fe200078e18ff */
[C---:B------:R-:W-:Y:S01]  /*0930*/  IMAD R33, R37.reuse, 0xe, RZ ;  /* 0x0000000e25217824 */ /* 0x040fe200078e02ff */
[----:B------:R-:W-:Y:S01]  /*0940*/  IADD3.X R23, R24, UR9, R9, P2, P3 ;  /* 0x0000000918177c10 */ /* 0x000fe200097e6409 */
[C---:B------:R-:W-:Y:S01]  /*0950*/  IMAD R9, R37.reuse, 0x6, RZ ;  /* 0x0000000625097824 */ /* 0x040fe200078e02ff */
[----:B------:R-:W-:Y:S01]  /*0960*/  LEA R100, P2, R8, R5, 0x1 ;  /* 0x0000000508647211 */ /* 0x000fe200078408ff */
[C---:B------:R-:W-:Y:S01]  /*0970*/  IMAD R141, R37.reuse, 0x1c, RZ ;  /* 0x0000001c258d7824 */ /* 0x040fe200078e02ff */
[----:B------:R-:W-:Y:S01]  /*0980*/  LEA.HI.X.SX32 R99, R6, R7, 0x1, P1 ;  /* 0x0000000706637211 */ /* 0x000fe200008f0eff */
[----:B------:R-:W-:Y:S01]  /*0990*/  IMAD R39, R37, 0x1e, RZ ;  /* 0x0000001e25277824 */ /* 0x000fe200078e02ff */
[----:B------:R-:W-:Y:S01]  /*09a0*/  LEA R6, R19, R4, 0x3 ;  /* 0x0000000413067211 */ /* 0x000fe200078e18ff */
[----:B------:R-:W-:Y:S01]  /*09b0*/  UIADD3.X UR13, UR4, 0x40000040, URZ, UP0, !UPT ;  /* 0x40000040040d7890 */ /* 0x000fe200087fe43f */
[----:B------:R-:W-:Y:S01]  /*09c0*/  LEA R102, P0, R10, R5, 0x1 ;  /* 0x000000050a667211 */ /* 0x000fe200078008ff */
[----:B------:R-:W-:Y:S01]  /*09d0*/  UIADD3 UR5, UR6, 0x1000, URZ ;  /* 0x0000100006057890 */ /* 0x000fe2000fffe03f */
[----:B------:R-:W-:-:S02]  /*09e0*/  LEA.HI.X.SX32 R101, R8, R7, 0x1, P2 ;  /* 0x0000000708657211 */ /* 0x000fc400010f0eff */
[C---:B------:R-:W-:Y:S01]  /*09f0*/  LEA R8, R19.reuse, R6, 0x3 ;  /* 0x0000000613087211 */ /* 0x040fe200078e18ff */
[----:B------:R-:W-:Y:S01]  /*0a00*/  USHF.R.U32.HI UR5, URZ, 0x4, UR5 ;  /* 0x000000043f057899 */ /* 0x000fe20008011605 */
[----:B------:R-:W-:Y:S01]  /*0a10*/  LEA.HI.X.SX32 R103, R10, R7, 0x1, P0 ;  /* 0x000000070a677211 */ /* 0x000fe200000f0eff */
[----:B------:R-:W-:Y:S01]  /*0a20*/  UMOV UR19, UR13 ;  /* 0x0000000d00137c82 */ /* 0x000fe20008000000 */
[-C--:B------:R-:W-:Y:S01]  /*0a30*/  LEA R108, P0, R2, R5.reuse, 0x1 ;  /* 0x00000005026c7211 */ /* 0x080fe200078008ff */
[----:B------:R-:W-:Y:S01]  /*0a40*/  USGXT.U32 UR8, UR5, 0xe ;  /* 0x0000000e0508789a */ /* 0x000fe20008000000 */
[C---:B------:R-:W-:Y:S01]  /*0a50*/  LEA R10, R19.reuse, R8, 0x3 ;  /* 0x00000008130a7211 */ /* 0x040fe200078e18ff */
[----:B------:R-:W-:Y:S01]  /*0a60*/  UIADD3.64 UR22, UR18, 0x2, URZ ;  /* 0x0000000212167897 */ /* 0x000fe2000fffe03f */
[-C--:B------:R-:W-:Y:S01]  /*0a70*/  LEA R104, P1, R12, R5.reuse, 0x1 ;  /* 0x000000050c687211 */ /* 0x080fe200078208ff */
[----:B------:R-:W-:Y:S01]  /*0a80*/  UIADD3.64 UR26, UR18, 0x4, URZ ;  /* 0x00000004121a7897 */ /* 0x000fe2000fffe03f */
[----:B------:R-:W-:Y:S01]  /*0a90*/  LEA R106, P2, R16, R5, 0x1 ;  /* 0x00000005106a7211 */ /* 0x000fe200078408ff */
[----:B------:R-:W-:Y:S01]  /*0aa0*/  UIADD3.64 UR30, UR18, 0x7e, URZ ;  /* 0x0000007e121e7897 */ /* 0x000fe2000fffe03f */
[-C--:B------:R-:W-:Y:S01]  /*0ab0*/  LEA.HI.X.SX32 R109, R2, R7.reuse, 0x1, P0 ;  /* 0x00000007026d7211 */ /* 0x080fe200000f0eff */
[----:B------:R-:W-:Y:S01]  /*0ac0*/  UIADD3.64 UR34, UR18, 0x80, URZ ;  /* 0x0000008012227897 */ /* 0x000fe2000fffe03f */
[----:B------:R-:W-:Y:S01]  /*0ad0*/  LEA R2, R19, R10, 0x3 ;  /* 0x0000000a13027211 */ /* 0x000fe200078e18ff */
[----:B------:R-:W-:Y:S01]  /*0ae0*/  UIADD3.64 UR38, UR18, 0x82, URZ ;  /* 0x0000008212267897 */ /* 0x000fe2000fffe03f */
[-C--:B------:R-:W-:Y:S01]  /*0af0*/  LEA.HI.X.SX32 R105, R12, R7.reuse, 0x1, P1 ;  /* 0x000000070c697211 */ /* 0x080fe200008f0eff */
[----:B------:R-:W-:Y:S01]  /*0b00*/  UIADD3.64 UR42, UR18, 0x84, URZ ;  /* 0x00000084122a7897 */ /* 0x000fe2000fffe03f */
[----:B------:R-:W-:-:S02]  /*0b10*/  LEA.HI.X.SX32 R107, R16, R7, 0x1, P2 ;  /* 0x00000007106b7211 */ /* 0x000fc400010f0eff */
[-C--:B------:R-:W-:Y:S02]  /*0b20*/  LEA R110, P1, R14, R5.reuse, 0x1 ;  /* 0x000000050e6e7211 */ /* 0x080fe400078208ff */
[----:B------:R-:W-:Y:S02]  /*0b30*/  LEA R112, P2, R18, R5, 0x1 ;  /* 0x0000000512707211 */ /* 0x000fe400078408ff */
[----:B------:R-:W-:Y:S02]  /*0b40*/  LEA R12, R19, R2, 0x3 ;  /* 0x00000002130c7211 */ /* 0x000fe400078e18ff */
[-C--:B------:R-:W-:Y:S02]  /*0b50*/  LEA.HI.X.SX32 R111, R14, R7.reuse, 0x1, P1 ;  /* 0x000000070e6f7211 */ /* 0x080fe400008f0eff */
[----:B------:R-:W-:Y:S02]  /*0b60*/  LEA.HI.X.SX32 R113, R18, R7, 0x1, P2 ;  /* 0x0000000712717211 */ /* 0x000fe400010f0eff */
[----:B------:R-:W-:-:S02]  /*0b70*/  LEA R114, P0, R4, R5, 0x1 ;  /* 0x0000000504727211 */ /* 0x000fc400078008ff */
[-C--:B------:R-:W-:Y:S02]  /*0b80*/  LEA R116, P1, R6, R5.reuse, 0x1 ;  /* 0x0000000506747211 */ /* 0x080fe400078208ff */
[----:B------:R-:W-:Y:S02]  /*0b90*/  LEA R118, P2, R8, R5, 0x1 ;  /* 0x0000000508767211 */ /* 0x000fe400078408ff */
[----:B------:R-:W-:Y:S02]  /*0ba0*/  LEA R3, R19, R12, 0x3 ;  /* 0x0000000c13037211 */ /* 0x000fe400078e18ff */
[-C--:B------:R-:W-:Y:S02]  /*0bb0*/  LEA.HI.X.SX32 R115, R4, R7.reuse, 0x1, P0 ;  /* 0x0000000704737211 */ /* 0x080fe400000f0eff */
[-C--:B------:R-:W-:Y:S02]  /*0bc0*/  LEA.HI.X.SX32 R117, R6, R7.reuse, 0x1, P1 ;  /* 0x0000000706757211 */ /* 0x080fe400008f0eff */
[----:B------:R-:W-:-:S02]  /*0bd0*/  LEA.HI.X.SX32 R119, R8, R7, 0x1, P2 ;  /* 0x0000000708777211 */ /* 0x000fc400010f0eff */
[-C--:B------:R-:W-:Y:S02]  /*0be0*/  LEA R120, P0, R10, R5.reuse, 0x1 ;  /* 0x000000050a787211 */ /* 0x080fe400078008ff */
[-C--:B------:R-:W-:Y:S02]  /*0bf0*/  LEA R122, P1, R2, R5.reuse, 0x1 ;  /* 0x00000005027a7211 */ /* 0x080fe400078208ff */
[-C--:B------:R-:W-:Y:S02]  /*0c00*/  LEA R124, P2, R12, R5.reuse, 0x1 ;  /* 0x000000050c7c7211 */ /* 0x080fe400078408ff */
[----:B------:R-:W-:Y:S02]  /*0c10*/  LEA R126, P3, R3, R5, 0x1 ;  /* 0x00000005037e7211 */ /* 0x000fe400078608ff */
[-C--:B------:R-:W-:Y:S02]  /*0c20*/  LEA.HI.X.SX32 R121, R10, R7.reuse, 0x1, P0 ;  /* 0x000000070a797211 */ /* 0x080fe400000f0eff */
[----:B------:R-:W-:-:S02]  /*0c30*/  LEA.HI.X.SX32 R123, R2, R7, 0x1, P1 ;  /* 0x00000007027b7211 */ /* 0x000fc400008f0eff */
[-C--:B------:R-:W-:Y:S02]  /*0c40*/  LEA.HI.X.SX32 R125, R12, R7.reuse, 0x1, P2 ;  /* 0x000000070c7d7211 */ /* 0x080fe400010f0eff */
[----:B------:R-:W-:Y:S02]  /*0c50*/  LEA.HI.X.SX32 R127, R3, R7, 0x1, P3 ;  /* 0x00000007037f7211 */ /* 0x000fe400018f0eff */
[-C--:B------:R-:W-:Y:S02]  /*0c60*/  IADD3 R130, P5, R131, R22.reuse, RZ ;  /* 0x0000001683827210 */ /* 0x080fe40007fbe0ff */
[-C--:B------:R-:W-:Y:S02]  /*0c70*/  LEA R7, R37, R37.reuse, 0x2 ;  /* 0x0000002525077211 */ /* 0x080fe400078e10ff */
[----:B------:R-:W-:Y:S02]  /*0c80*/  IADD3 R138, P6, R15, R22, RZ ;  /* 0x000000160f8a7210 */ /* 0x000fe40007fde0ff */
[----:B------:R-:W-:-:S02]  /*0c90*/  LEA R13, R37, R37, 0x3 ;  /* 0x00000025250d7211 */ /* 0x000fc400078e18ff */
[-C--:B------:R-:W-:Y:S02]  /*0ca0*/  IADD3 R128, P0, R129, R22.reuse, RZ ;  /* 0x0000001681807210 */ /* 0x080fe40007f1e0ff */
[-C--:B------:R-:W-:Y:S02]  /*0cb0*/  LEA.HI.X.SX32 R131, R15, R23.reuse, 0x1, P5 ;  /* 0x000000170f837211 */ /* 0x080fe400028f0eff */
[-C--:B------:R-:W-:Y:S02]  /*0cc0*/  IADD3 R134, P3, R135, R22.reuse, RZ ;  /* 0x0000001687867210 */ /* 0x080fe40007f7e0ff */
[----:B------:R-:W-:Y:S02]  /*0cd0*/  LEA.HI.X.SX32 R139, R7, R23, 0x1, P6 ;  /* 0x00000017078b7211 */ /* 0x000fe400030f0eff */
[----:B------:R-:W-:Y:S02]  /*0ce0*/  IADD3 R12, P5, R29, R22, RZ ;  /* 0x000000161d0c7210 */ /* 0x000fe40007fbe0ff */
[----:B------:R-:W-:-:S02]  /*0cf0*/  LEA R5, R37, R37, 0x1 ;  /* 0x0000002525057211 */ /* 0x000fc400078e08ff */
[-C--:B------:R-:W-:Y:S02]  /*0d00*/  IADD3 R132, P1, R133, R22.reuse, RZ ;  /* 0x0000001685847210 */ /* 0x080fe40007f3e0ff */
[-C--:B------:R-:W-:Y:S02]  /*0d10*/  IADD3 R136, P2, R137, R22.reuse, RZ ;  /* 0x0000001689887210 */ /* 0x080fe40007f5e0ff */
[----:B------:R-:W-:Y:S02]  /*0d20*/  IADD3 R14, P6, R9, R22, RZ ;  /* 0x00000016090e7210 */ /* 0x000fe40007fde0ff */
[----:B------:R-:W-:Y:S02]  /*0d30*/  SHF.L.U32 R3, R37, 0x1, RZ ;  /* 0x0000000125037819 */ /* 0x000fe400000006ff */
[-C--:B------:R-:W-:Y:S02]  /*0d40*/  LEA.HI.X.SX32 R129, R13, R23.reuse, 0x1, P0 ;  /* 0x000000170d817211 */ /* 0x080fe400000f0eff */
[----:B------:R-:W-:-:S02]  /*0d50*/  LEA.HI.X.SX32 R13, R9, R23, 0x1, P5 ;  /* 0x00000017090d7211 */ /* 0x000fc400028f0eff */
[-C--:B------:R-:W-:Y:S02]  /*0d60*/  LEA.HI.X.SX32 R135, R29, R23.reuse, 0x1, P3 ;  /* 0x000000171d877211 */ /* 0x080fe400018f0eff */
[----:B------:R-:W-:Y:S02]  /*0d70*/  SHF.L.U32 R17, R37, 0x2, RZ ;  /* 0x0000000225117819 */ /* 0x000fe400000006ff */
[-C--:B------:R-:W-:Y:S02]  /*0d80*/  LEA.HI.X.SX32 R133, R27, R23.reuse, 0x1, P1 ;  /* 0x000000171b857211 */ /* 0x080fe400008f0eff */
[----:B------:R-:W-:Y:S02]  /*0d90*/  LEA.HI.X.SX32 R15, R5, R23, 0x1, P6 ;  /* 0x00000017050f7211 */ /* 0x000fe400030f0eff */
[CC--:B------:R-:W-:Y:S02]  /*0da0*/  LEA R6, P5, R37.reuse, R22.reuse, 0x2 ;  /* 0x0000001625067211 */ /* 0x0c0fe400078a10ff */
[----:B------:R-:W-:-:S02]  /*0db0*/  LEA R4, P3, R37, R22, 0x3 ;  /* 0x0000001625047211 */ /* 0x000fc400078618ff */
[----:B------:R-:W-:Y:S02]  /*0dc0*/  LEA.HI.X.SX32 R137, R31, R23, 0x1, P2 ;  /* 0x000000171f897211 */ /* 0x000fe400010f0eff */
[CC--:B------:R-:W-:Y:S02]  /*0dd0*/  LEA R11, R37.reuse, -R37.reuse, 0x3 ;  /* 0x80000025250b7211 */ /* 0x0c0fe400078e18ff */
[C---:B------:R-:W-:Y:S02]  /*0de0*/  SHF.L.U32 R25, R37.reuse, 0x3, RZ ;  /* 0x0000000325197819 */ /* 0x040fe400000006ff */
[----:B------:R-:W-:Y:S02]  /*0df0*/  LEA R35, R37, -R37, 0x4 ;  /* 0x8000002525237211 */ /* 0x000fe400078e20ff */
[-C--:B------:R-:W-:Y:S02]  /*0e00*/  IADD3 R140, P4, R141, R22.reuse, RZ ;  /* 0x000000168d8c7210 */ /* 0x080fe40007f9e0ff */
[----:B------:R-:W-:-:S02]  /*0e10*/  IADD3 R16, P0, R39, R22, RZ ;  /* 0x0000001627107210 */ /* 0x000fc40007f1e0ff */
[-C--:B------:R-:W-:Y:S02]  /*0e20*/  IADD3 R10, P1, R33, R22.reuse, RZ ;  /* 0x00000016210a7210 */ /* 0x080fe40007f3e0ff */
[-C--:B------:R-:W-:Y:S02]  /*0e30*/  IADD3 R8, P6, R3, R22.reuse, RZ ;  /* 0x0000001603087210 */ /* 0x080fe40007fde0ff */
[----:B------:R-:W-:Y:S02]  /*0e40*/  LEA R2, P2, R37, R22, 0x4 ;  /* 0x0000001625027211 */ /* 0x000fe400078420ff */
[-C--:B------:R-:W-:Y:S02]  /*0e50*/  LEA.HI.X.SX32 R7, R3, R23.reuse, 0x1, P5 ;  /* 0x0000001703077211 */ /* 0x080fe400028f0eff */
[----:B------:R-:W-:Y:S02]  /*0e60*/  LEA.HI.X.SX32 R5, R17, R23, 0x1, P3 ;  /* 0x0000001711057211 */ /* 0x000fe400018f0eff */
[----:B------:R-:W-:-:S02]  /*0e70*/  LOP3.LUT R146, R20, 0x10, RZ, 0x3c, !PT ;  /* 0x0000001014927812 */ /* 0x000fc400078e3cff */
[C---:B------:R-:W-:Y:S02]  /*0e80*/  LOP3.LUT R148, R20.reuse, 0x20, RZ, 0x3c, !PT ;  /* 0x0000002014947812 */ /* 0x040fe400078e3cff */
[C---:B------:R-:W-:Y:S02]  /*0e90*/  LOP3.LUT R149, R20.reuse, 0x30, RZ, 0x3c, !PT ;  /* 0x0000003014957812 */ /* 0x040fe400078e3cff */
[C---:B------:R-:W-:Y:S02]  /*0ea0*/  LOP3.LUT R150, R20.reuse, 0x40, RZ, 0x3c, !PT ;  /* 0x0000004014967812 */ /* 0x040fe400078e3cff */
[C---:B------:R-:W-:Y:S02]  /*0eb0*/  LOP3.LUT R151, R20.reuse, 0x50, RZ, 0x3c, !PT ;  /* 0x0000005014977812 */ /* 0x040fe400078e3cff */
[C---:B------:R-:W-:Y:S02]  /*0ec0*/  LOP3.LUT R152, R20.reuse, 0x60, RZ, 0x3c, !PT ;  /* 0x0000006014987812 */ /* 0x040fe400078e3cff */
[----:B------:R-:W-:-:S02]  /*0ed0*/  LOP3.LUT R153, R20, 0x70, RZ, 0x3c, !PT ;  /* 0x0000007014997812 */ /* 0x000fc400078e3cff */
[-C--:B------:R-:W-:Y:S02]  /*0ee0*/  LEA.HI.X.SX32 R11, R11, R23.reuse, 0x1, P1 ;  /* 0x000000170b0b7211 */ /* 0x080fe400008f0eff */
[-C--:B------:R-:W-:Y:S02]  /*0ef0*/  LEA.HI.X.SX32 R141, R33, R23.reuse, 0x1, P4 ;  /* 0x00000017218d7211 */ /* 0x080fe400020f0eff */
[-C--:B------:R-:W-:Y:S02]  /*0f00*/  LEA.HI.X.SX32 R9, R37, R23.reuse, 0x1, P6 ;  /* 0x0000001725097211 */ /* 0x080fe400030f0eff */
[-C--:B------:R-:W-:Y:S02]  /*0f10*/  LEA.HI.X.SX32 R3, R25, R23.reuse, 0x1, P2 ;  /* 0x0000001719037211 */ /* 0x080fe400010f0eff */
[----:B------:R-:W-:-:S07]  /*0f20*/  LEA.HI.X.SX32 R17, R35, R23, 0x1, P0 ;  /* 0x0000001723117211 */ /* 0x000fce00000f0eff */
.L_x_1:
[----:B------:R-:W-:-:S04]  /*0f30*/  IMAD.WIDE R24, R145, 0x2, R96 ;  /* 0x0000000291187825 */ /* 0x000fc800078e0260 */
[C---:B------:R-:W-:Y:S01]  /*0f40*/  IMAD.WIDE R26, R145.reuse, 0x2, R98 ;  /* 0x00000002911a7825 */ /* 0x040fe200078e0262 */
[----:B------:R0:W2:Y:S03]  /*0f50*/  LDG.E.U16 R18, desc[UR14][R24.64] ;  /* 0x0000000e18127981 */ /* 0x0000a6000c1e1500 */
[C---:B------:R-:W-:Y:S01]  /*0f60*/  IMAD.WIDE R28, R145.reuse, 0x2, R100 ;  /* 0x00000002911c7825 */ /* 0x040fe200078e0264 */
[----:B------:R1:W3:Y:S03]  /*0f70*/  LDG.E.U16 R44, desc[UR14][R26.64] ;  /* 0x0000000e1a2c7981 */ /* 0x0002e6000c1e1500 */
[C---:B------:R-:W-:Y:S01]  /*0f80*/  IMAD.WIDE R30, R145.reuse, 0x2, R102 ;  /* 0x00000002911e7825 */ /* 0x040fe200078e0266 */
[----:B------:R4:W5:Y:S03]  /*0f90*/  LDG.E.U16 R46, desc[UR14][R28.64] ;  /* 0x0000000e1c2e7981 */ /* 0x000966000c1e1500 */
[C---:B------:R-:W-:Y:S01]  /*0fa0*/  IMAD.WIDE R32, R145.reuse, 0x2, R104 ;  /* 0x0000000291207825 */ /* 0x040fe200078e0268 */
[----:B------:R4:W5:Y:S03]  /*0fb0*/  LDG.E.U16 R48, desc[UR14][R30.64] ;  /* 0x0000000e1e307981 */ /* 0x000966000c1e1500 */
[C---:B------:R-:W-:Y:S01]  /*0fc0*/  IMAD.WIDE R34, R145.reuse, 0x2, R106 ;  /* 0x0000000291227825 */ /* 0x040fe200078e026a */
[----:B------:R4:W5:Y:S03]  /*0fd0*/  LDG.E.U16 R50, desc[UR14][R32.64] ;  /* 0x0000000e20327981 */ /* 0x000966000c1e1500 */
[C---:B0-----:R-:W-:Y:S01]  /*0fe0*/  IMAD.WIDE R24, R145.reuse, 0x2, R108 ;  /* 0x0000000291187825 */ /* 0x041fe200078e026c */
[----:B------:R0:W5:Y:S03]  /*0ff0*/  LDG.E.U16 R52, desc[UR14][R34.64] ;  /* 0x0000000e22347981 */ /* 0x000166000c1e1500 */
[----:B------:R-:W-:-:S02]  /*1000*/  IMAD.WIDE R36, R145, 0x2, R110 ;  /* 0x0000000291247825 */ /* 0x000fc400078e026e */
[----:B------:R-:W5:Y:S02]  /*1010*/  LDG.E.U16 R24, desc[UR14][R24.64] ;  /* 0x0000000e18187981 */ /* 0x000f64000c1e1500 */
[C---:B------:R-:W-:Y:S02]  /*1020*/  IMAD.WIDE R38, R145.reuse, 0x2, R112 ;  /* 0x0000000291267825 */ /* 0x040fe400078e0270 */
[----:B------:R-:W5:Y:S02]  /*1030*/  LDG.E.U16 R36, desc[UR14][R36.64] ;  /* 0x0000000e24247981 */ /* 0x000f64000c1e1500 */
[C---:B------:R-:W-:Y:S02]  /*1040*/  IMAD.WIDE R40, R145.reuse, 0x2, R114 ;  /* 0x0000000291287825 */ /* 0x040fe400078e0272 */
[----:B------:R-:W5:Y:S02]  /*1050*/  LDG.E.U16 R38, desc[UR14][R38.64] ;  /* 0x0000000e26267981 */ /* 0x000f64000c1e1500 */
[----:B------:R-:W-:-:S02]  /*1060*/  IMAD.WIDE R42, R145, 0x2, R116 ;  /* 0x00000002912a7825 */ /* 0x000fc400078e0274 */
[----:B------:R-:W5:Y:S02]  /*1070*/  LDG.E.U16 R40, desc[UR14][R40.64] ;  /* 0x0000000e28287981 */ /* 0x000f64000c1e1500 */
[C---:B-1----:R-:W-:Y:S02]  /*1080*/  IMAD.WIDE R26, R145.reuse, 0x2, R118 ;  /* 0x00000002911a7825 */ /* 0x042fe400078e0276 */
[----:B------:R-:W5:Y:S02]  /*1090*/  LDG.E.U16 R158, desc[UR14][R42.64] ;  /* 0x0000000e2a9e7981 */ /* 0x000f64000c1e1500 */
[C---:B----4-:R-:W-:Y:S02]  /*10a0*/  IMAD.WIDE R28, R145.reuse, 0x2, R120 ;  /* 0x00000002911c7825 */ /* 0x050fe400078e0278 */
[----:B------:R-:W4:Y:S02]  /*10b0*/  LDG.E.U16 R160, desc[UR14][R26.64] ;  /* 0x0000000e1aa07981 */ /* 0x000f24000c1e1500 */
[----:B------:R-:W-:-:S02]  /*10c0*/  IMAD.WIDE R30, R145, 0x2, R122 ;  /* 0x00000002911e7825 */ /* 0x000fc400078e027a */
[----:B------:R-:W4:Y:S02]  /*10d0*/  LDG.E.U16 R162, desc[UR14][R28.64] ;  /* 0x0000000e1ca27981 */ /* 0x000f24000c1e1500 */
[C---:B------:R-:W-:Y:S02]  /*10e0*/  IMAD.WIDE R32, R145.reuse, 0x2, R124 ;  /* 0x0000000291207825 */ /* 0x040fe400078e027c */
[----:B------:R-:W4:Y:S02]  /*10f0*/  LDG.E.U16 R164, desc[UR14][R30.64] ;  /* 0x0000000e1ea47981 */ /* 0x000f24000c1e1500 */
[----:B0-----:R-:W-:Y:S02]  /*1100*/  IMAD.WIDE R34, R145, 0x2, R126 ;  /* 0x0000000291227825 */ /* 0x001fe400078e027e */
[----:B------:R-:W4:Y:S04]  /*1110*/  LDG.E.U16 R166, desc[UR14][R32.64] ;  /* 0x0000000e20a67981 */ /* 0x000f28000c1e1500 */
[----:B------:R-:W4:Y:S01]  /*1120*/  LDG.E.U16 R168, desc[UR14][R34.64] ;  /* 0x0000000e22a87981 */ /* 0x000f22000c1e1500 */
[----:B------:R-:W-:Y:S06]  /*1130*/  BAR.SYNC.DEFER_BLOCKING 0x0 ;  /* 0x0000000000007b1d */ /* 0x000fec0000010000 */
[----:B------:R-:W-:Y:S01]  /*1140*/  UMOV UR9, 0x40000040 ;  /* 0x4000004000097882 */ /* 0x000fe20000000000 */
[----:B------:R-:W-:Y:S01]  /*1150*/  UMOV UR11, 0xc0000010 ;  /* 0xc0000010000b7882 */ /* 0x000fe20000000000 */
[----:B--2---:R-:W-:Y:S04]  /*1160*/  STS.U16 [R143+UR6], R18 ;  /* 0x000000128f007988 */ /* 0x004fe80008000406 */
[----:B---3--:R-:W-:Y:S04]  /*1170*/  STS.U16 [R143+UR6+0x100], R44 ;  /* 0x0001002c8f007988 */ /* 0x008fe80008000406 */
[----:B-----5:R-:W-:Y:S04]  /*1180*/  STS.U16 [R143+UR6+0x200], R46 ;  /* 0x0002002e8f007988 */ /* 0x020fe80008000406 */
[----:B------:R-:W-:Y:S04]  /*1190*/  STS.U16 [R143+UR6+0x300], R48 ;  /* 0x000300308f007988 */ /* 0x000fe80008000406 */
[----:B------:R-:W-:Y:S04]  /*11a0*/  STS.U16 [R143+UR6+0x400], R50 ;  /* 0x000400328f007988 */ /* 0x000fe80008000406 */
[----:B------:R-:W-:Y:S04]  /*11b0*/  STS.U16 [R143+UR6+0x500], R52 ;  /* 0x000500348f007988 */ /* 0x000fe80008000406 */
[----:B------:R-:W-:Y:S04]  /*11c0*/  STS.U16 [R143+UR6+0x600], R24 ;  /* 0x000600188f007988 */ /* 0x000fe80008000406 */
[----:B------:R-:W-:Y:S04]  /*11d0*/  STS.U16 [R143+UR6+0x700], R36 ;  /* 0x000700248f007988 */ /* 0x000fe80008000406 */
[----:B------:R-:W-:Y:S04]  /*11e0*/  STS.U16 [R143+UR6+0x800], R38 ;  /* 0x000800268f007988 */ /* 0x000fe80008000406 */
[----:B------:R0:W-:Y:S04]  /*11f0*/  STS.U16 [R143+UR6+0x900], R40 ;  /* 0x000900288f007988 */ /* 0x0001e80008000406 */
[----:B------:R1:W-:Y:S04]  /*1200*/  STS.U16 [R143+UR6+0xa00], R158 ;  /* 0x000a009e8f007988 */ /* 0x0003e80008000406 */
[----:B----4-:R2:W-:Y:S04]  /*1210*/  STS.U16 [R143+UR6+0xb00], R160 ;  /* 0x000b00a08f007988 */ /* 0x0105e80008000406 */
[----:B------:R-:W-:Y:S04]  /*1220*/  STS.U16 [R143+UR6+0xc00], R162 ;  /* 0x000c00a28f007988 */ /* 0x000fe80008000406 */
[----:B------:R-:W-:Y:S04]  /*1230*/  STS.U16 [R143+UR6+0xd00], R164 ;  /* 0x000d00a48f007988 */ /* 0x000fe80008000406 */
[----:B------:R-:W-:Y:S04]  /*1240*/  STS.U16 [R143+UR6+0xe00], R166 ;  /* 0x000e00a68f007988 */ /* 0x000fe80008000406 */
[----:B------:R-:W-:Y:S01]  /*1250*/  STS.U16 [R143+UR6+0xf00], R168 ;  /* 0x000f00a88f007988 */ /* 0x000fe20008000406 */
[----:B------:R3:W-:Y:S06]  /*1260*/  MEMBAR.ALL.CTA ;  /* 0x0000000000007992 */ /* 0x0007ec0000008000 */
[----:B---3--:R-:W3:Y:S02]  /*1270*/  FENCE.VIEW.ASYNC.S ;  /* 0x00000000000073c6 */ /* 0x008ee40000000000 */
[----:B---3--:R-:W-:Y:S06]  /*1280*/  BAR.SYNC.DEFER_BLOCKING 0x0 ;  /* 0x0000000000007b1d */ /* 0x008fec0000010000 */
[----:B0-----:R-:W-:-:S06]  /*1290*/  WARPGROUP.ARRIVE ;  /* 0x00000000000079c5 */ /* 0x001fcc0000000000 */
[----:B------:R-:W-:Y:S03]  /*12a0*/  HGMMA.64x128x16.F32.BF16 R24, gdesc[UR8].tnspA, RZ, !UPT, gsb0 ;  /* 0x21e00000081879f0 */ /* 0x000fe6000c0018ff */
[----:B------:R-:W-:Y:S02]  /*12b0*/  WARPGROUP.DEPBAR.LE gsb0, 0x0 ;  /* 0x00008000000079c5 */ /* 0x000fe40000010000 */
[----:B------:R-:W-:Y:S01]  /*12c0*/  FMUL R18, R24, UR12 ;  /* 0x0000000c18127c20 */ /* 0x000fe20008400000 */
[----:B------:R-:W-:Y:S01]  /*12d0*/  FMUL R157, R25, UR12 ;  /* 0x0000000c199d7c20 */ /* 0x000fe20008400000 */
[----:B-1----:R-:W-:-:S04]  /*12e0*/  FMUL R158, R28, UR12 ;  /* 0x0000000c1c9e7c20 */ /* 0x002fc80008400000 */
[----:B------:R-:W-:Y:S01]  /*12f0*/  FMNMX R157, R18, R157, !PT ;  /* 0x0000009d129d7209 */ /* 0x000fe20007800000 */
[----:B------:R-:W-:-:S03]  /*1300*/  FMUL R18, R29, UR12 ;  /* 0x0000000c1d127c20 */ /* 0x000fc60008400000 */
        /* <DEDUP_REMOVED lines=56> */
[----:B------:R-:W-:-:S04]  /*1690*/  FMNMX R157, R157, R158, !PT ;  /* 0x0000009e9d9d7209 */ /* 0x000fc80007800000 */
[----:B------:R-:W-:-:S05]  /*16a0*/  FMNMX R161, R18, R157, !PT ;  /* 0x0000009d12a17209 */ /* 0x000fca0007800000 */
[----:B------:R-:W0:Y:S01]  /*16b0*/  SHFL.BFLY PT, R18, R161, 0x2, 0x1f ;  /* 0x0c401f00a1127f89 */ /* 0x000e2200000e0000 */
[----:B------:R-:W-:Y:S01]  /*16c0*/  FMUL R157, R27, UR12 ;  /* 0x0000000c1b9d7c20 */ /* 0x000fe20008400000 */
[----:B--2---:R-:W-:Y:S01]  /*16d0*/  FMUL R160, R30, UR12 ;  /* 0x0000000c1ea07c20 */ /* 0x004fe20008400000 */
[----:B0-----:R-:W-:-:S05]  /*16e0*/  FMNMX R164, R161, R18, !PT ;  /* 0x00000012a1a47209 */ /* 0x001fca0007800000 */
[----:B------:R-:W0:Y:S01]  /*16f0*/  SHFL.BFLY PT, R167, R164, 0x1, 0x1f ;  /* 0x0c201f00a4a77f89 */ /* 0x000e2200000e0000 */
[----:B------:R-:W-:-:S05]  /*1700*/  FMUL R18, R26, UR12 ;  /* 0x0000000c1a127c20 */ /* 0x000fca0008400000 */
[----:B------:R-:W-:Y:S01]  /*1710*/  FMNMX R157, R18, R157, !PT ;  /* 0x0000009d129d7209 */ /* 0x000fe20007800000 */
[----:B------:R-:W-:-:S03]  /*1720*/  FMUL R18, R31, UR12 ;  /* 0x0000000c1f127c20 */ /* 0x000fc60008400000 */
[----:B------:R-:W-:Y:S01]  /*1730*/  FMNMX R165, R160, R157, !PT ;  /* 0x0000009da0a57209 */ /* 0x000fe20007800000 */
[----:B------:R-:W-:-:S03]  /*1740*/  FMUL R157, R34, UR12 ;  /* 0x0000000c229d7c20 */ /* 0x000fc60008400000 */
[----:B------:R-:W-:Y:S01]  /*1750*/  FMNMX R18, R18, R165, !PT ;  /* 0x000000a512127209 */ /* 0x000fe20007800000 */
[----:B------:R-:W-:-:S03]  /*1760*/  IMAD.WIDE R160, R147, 0x2, R8 ;  /* 0x0000000293a07825 */ /* 0x000fc600078e0208 */
[----:B------:R-:W-:Y:S02]  /*1770*/  FMNMX R168, R157, R18, !PT ;  /* 0x000000129da87209 */ /* 0x000fe40007800000 */
[----:B0-----:R-:W-:Y:S01]  /*1780*/  FMNMX R164, R164, R167, !PT ;  /* 0x000000a7a4a47209 */ /* 0x001fe20007800000 */
[----:B------:R-:W-:Y:S01]  /*1790*/  FMUL R157, R35, UR12 ;  /* 0x0000000c239d7c20 */ /* 0x000fe20008400000 */
[----:B------:R0:W2:Y:S02]  /*17a0*/  LDG.E.U16 R177, desc[UR14][R160.64] ;  /* 0x0000000ea0b17981 */ /* 0x0000a4000c1e1500 */
[----:B------:R-:W-:Y:S01]  /*17b0*/  FMNMX R18, R164, R173, !PT ;  /* 0x000000ada4127209 */ /* 0x000fe20007800000 */
[----:B------:R-:W-:Y:S01]  /*17c0*/  FMUL R166, R38, UR12 ;  /* 0x0000000c26a67c20 */ /* 0x000fe20008400000 */
[----:B------:R-:W-:-:S04]  /*17d0*/  IMAD.WIDE R164, R147, 0x2, R4 ;  /* 0x0000000293a47825 */ /* 0x000fc800078e0204 */
[----:B------:R-:W-:Y:S01]  /*17e0*/  FFMA R25, R25, UR12, -R18 ;  /* 0x0000000c19197c23 */ /* 0x000fe20008000812 */
[----:B0-----:R-:W-:-:S03]  /*17f0*/  FMNMX R161, R157, R168, !PT ;  /* 0x000000a89da17209 */ /* 0x001fc60007800000 */
[----:B------:R-:W-:Y:S01]  /*1800*/  FMUL R169, R25, 1.4426950216293334961 ;  /* 0x3fb8aa3b19a97820 */ /* 0x000fe20000400000 */
[----:B------:R-:W-:-:S04]  /*1810*/  IMAD.WIDE R162, R147, 0x2, R6 ;  /* 0x0000000293a27825 */ /* 0x000fc800078e0206 */
[----:B------:R-:W-:Y:S01]  /*1820*/  FMUL R25, R39, UR12 ;  /* 0x0000000c27197c20 */ /* 0x000fe20008400000 */
[----:B------:R-:W-:Y:S01]  /*1830*/  FMNMX R166, R166, R161, !PT ;  /* 0x000000a1a6a67209 */ /* 0x000fe20007800000 */
[----:B------:R0:W3:Y:S01]  /*1840*/  LDG.E.U16 R181, desc[UR14][R164.64] ;  /* 0x0000000ea4b57981 */ /* 0x0000e2000c1e1500 */
[----:B------:R-:W-:Y:S01]  /*1850*/  FFMA R29, R29, UR12, -R18 ;  /* 0x0000000c1d1d7c23 */ /* 0x000fe20008000812 */
[----:B------:R-:W-:Y:S02]  /*1860*/  IMAD.WIDE R158, R147, 0x2, R22 ;  /* 0x00000002939e7825 */ /* 0x000fe400078e0216 */
[----:B------:R1:W4:Y:S02]  /*1870*/  LDG.E.U16 R179, desc[UR14][R162.64] ;  /* 0x0000000ea2b37981 */ /* 0x000324000c1e1500 */
[----:B------:R-:W-:Y:S01]  /*1880*/  FMUL R170, R29, 1.4426950216293334961 ;  /* 0x3fb8aa3b1daa7820 */ /* 0x000fe20000400000 */
[----:B------:R-:W-:Y:S01]  /*1890*/  FMUL R29, R43, UR12 ;  /* 0x0000000c2b1d7c20 */ /* 0x000fe20008400000 */
[----:B------:R5:W2:Y:S01]  /*18a0*/  LDG.E.U16 R175, desc[UR14][R158.64] ;  /* 0x0000000e9eaf7981 */ /* 0x000aa2000c1e1500 */
[----:B0-----:R-:W-:Y:S01]  /*18b0*/  FMUL R164, R42, UR12 ;  /* 0x0000000c2aa47c20 */ /* 0x001fe20008400000 */
[----:B------:R-:W-:Y:S01]  /*18c0*/  FMNMX R165, R25, R166, !PT ;  /* 0x000000a619a57209 */ /* 0x000fe20007800000 */
[----:B-1----:R-:W-:-:S03]  /*18d0*/  IMAD.WIDE R162, R147, 0x2, R12 ;  /* 0x0000000293a27825 */ /* 0x002fc600078e020c */
[----:B------:R-:W-:Y:S01]  /*18e0*/  FMNMX R168, R164, R165, !PT ;  /* 0x000000a5a4a87209 */ /* 0x000fe20007800000 */
[C---:B-----5:R-:W-:Y:S01]  /*18f0*/  IMAD.WIDE R158, R147.reuse, 0x2, R14 ;  /* 0x00000002939e7825 */ /* 0x060fe200078e020e */
[----:B------:R0:W5:Y:S03]  /*1900*/  LDG.E.U16 R25, desc[UR14][R162.64] ;  /* 0x0000000ea2197981 */ /* 0x000166000c1e1500 */
[----:B------:R-:W-:Y:S01]  /*1910*/  FFMA R167, R24, UR12, -R18 ;  /* 0x0000000c18a77c23 */ /* 0x000fe20008000812 */
[C---:B------:R-:W-:Y:S01]  /*1920*/  IMAD.WIDE R160, R147.reuse, 0x2, R138 ;  /* 0x0000000293a07825 */ /* 0x040fe200078e028a */
[----:B------:R1:W3:Y:S03]  /*1930*/  LDG.E.U16 R24, desc[UR14][R158.64] ;  /* 0x0000000e9e187981 */ /* 0x0002e6000c1e1500 */
[----:B------:R-:W-:-:S04]  /*1940*/  IMAD.WIDE R164, R147, 0x2, R10 ;  /* 0x0000000293a47825 */ /* 0x000fc800078e020a */
[----:B0-----:R-:W-:Y:S01]  /*1950*/  FMUL R162, R46, UR12 ;  /* 0x0000000c2ea27c20 */ /* 0x001fe20008400000 */
[----:B------:R-:W-:Y:S01]  /*1960*/  FMNMX R163, R29, R168, !PT ;  /* 0x000000a81da37209 */ /* 0x000fe20007800000 */
[----:B-1----:R-:W-:-:S03]  /*1970*/  FFMA R159, R28, UR12, -R18 ;  /* 0x0000000c1c9f7c23 */ /* 0x002fc60008000812 */
[----:B------:R-:W-:Y:S01]  /*1980*/  FMNMX R172, R162, R163, !PT ;  /* 0x000000a3a2ac7209 */ /* 0x000fe20007800000 */
[----:B------:R0:W5:Y:S01]  /*1990*/  LDG.E.U16 R28, desc[UR14][R160.64] ;  /* 0x0000000ea01c7981 */ /* 0x000162000c1e1500 */
[----:B------:R-:W-:Y:S01]  /*19a0*/  FMUL R163, R47, UR12 ;  /* 0x0000000c2fa37c20 */ /* 0x000fe20008400000 */
[----:B------:R-:W-:Y:S01]  /*19b0*/  FMUL R167, R167, 1.4426950216293334961 ;  /* 0x3fb8aa3ba7a77820 */ /* 0x000fe20000400000 */
[--C-:B------:R-:W-:Y:S01]  /*19c0*/  FFMA R37, R37, UR12, -R18.reuse ;  /* 0x0000000c25257c23 */ /* 0x100fe20008000812 */
[--C-:B0-----:R-:W-:Y:S02]  /*19d0*/  FFMA R161, R32, UR12, -R18.reuse ;  /* 0x0000000c20a17c23 */ /* 0x101fe40008000812 */
[----:B------:R0:W5:Y:S01]  /*19e0*/  LDG.E.U16 R32, desc[UR14][R164.64] ;  /* 0x0000000ea4207981 */ /* 0x000162000c1e1500 */
[----:B------:R1:W-:Y:S01]  /*19f0*/  MUFU.EX2 R157, R167 ;  /* 0x000000a7009d7308 */ /* 0x0003e20000000800 */
[--C-:B------:R-:W-:Y:S01]  /*1a00*/  FFMA R33, R33, UR12, -R18.reuse ;  /* 0x0000000c21217c23 */ /* 0x100fe20008000812 */
[----:B0-----:R-:W-:Y:S01]  /*1a10*/  FFMA R164, R36, UR12, -R18 ;  /* 0x0000000c24a47c23 */ /* 0x001fe20008000812 */
[----:B------:R-:W-:Y:S01]  /*1a20*/  FMUL R36, R50, UR12 ;  /* 0x0000000c32247c20 */ /* 0x000fe20008400000 */
[----:B------:R-:W-:-:S04]  /*1a30*/  FMNMX R165, R163, R172, !PT ;  /* 0x000000aca3a57209 */ /* 0x000fc80007800000 */
[----:B------:R0:W-:Y:S01]  /*1a40*/  MUFU.EX2 R160, R170 ;  /* 0x000000aa00a07308 */ /* 0x0001e20000000800 */
[----:B------:R-:W-:Y:S01]  /*1a50*/  FMUL R174, R164, 1.4426950216293334961 ;  /* 0x3fb8aa3ba4ae7820 */ /* 0x000fe20000400000 */
[----:B-1----:R-:W-:-:S04]  /*1a60*/  IMAD.WIDE R166, R147, 0x2, R2 ;  /* 0x0000000293a67825 */ /* 0x002fc800078e0202 */
[----:B------:R-:W-:Y:S01]  /*1a70*/  FMUL R164, R37, 1.4426950216293334961 ;  /* 0x3fb8aa3b25a47820 */ /* 0x000fe20000400000 */
[----:B------:R-:W-:Y:S01]  /*1a80*/  FMUL R37, R51, UR12 ;  /* 0x0000000c33257c20 */ /* 0x000fe20008400000 */
[----:B------:R-:W-:Y:S01]  /*1a90*/  FMNMX R172, R36, R165, !PT ;  /* 0x000000a524ac7209 */ /* 0x000fe20007800000 */
[----:B------:R1:W-:Y:S01]  /*1aa0*/  MUFU.EX2 R158, R169 ;  /* 0x000000a9009e7308 */ /* 0x0003e20000000800 */
[----:B0-----:R-:W-:-:S04]  /*1ab0*/  IMAD.WIDE R170, R147, 0x2, R130 ;  /* 0x0000000293aa7825 */ /* 0x001fc800078e0282 */
[--C-:B------:R-:W-:Y:S01]  /*1ac0*/  FFMA R165, R40, UR12, -R18.reuse ;  /* 0x0000000c28a57c23 */ /* 0x100fe20008000812 */
[----:B------:R-:W-:Y:S01]  /*1ad0*/  FFMA R41, R41, UR12, -R18 ;  /* 0x0000000c29297c23 */ /* 0x000fe20008000812 */
[----:B------:R0:W4:Y:S01]  /*1ae0*/  LDG.E.U16 R29, desc[UR14][R166.64] ;  /* 0x0000000ea61d7981 */ /* 0x000122000c1e1500 */
[----:B------:R-:W-:Y:S01]  /*1af0*/  FMUL R40, R54, UR12 ;  /* 0x0000000c36287c20 */ /* 0x000fe20008400000 */
[----:B------:R-:W-:Y:S02]  /*1b00*/  FMUL R162, R33, 1.4426950216293334961 ;  /* 0x3fb8aa3b21a27820 */ /* 0x000fe40000400000 */
[----:B------:R0:W3:Y:S01]  /*1b10*/  LDG.E.U16 R183, desc[UR14][R170.64] ;  /* 0x0000000eaab77981 */ /* 0x0000e2000c1e1500 */
[C---:B-1----:R-:W-:Y:S01]  /*1b20*/  IMAD.WIDE R168, R147.reuse, 0x2, R128 ;  /* 0x0000000293a87825 */ /* 0x042fe200078e0280 */
[----:B------:R1:W-:Y:S03]  /*1b30*/  MUFU.EX2 R163, R174 ;  /* 0x000000ae00a37308 */ /* 0x0003e60000000800 */
[----:B0-----:R-:W-:Y:S01]  /*1b40*/  IMAD.WIDE R166, R147, 0x2, R132 ;  /* 0x0000000293a67825 */ /* 0x001fe200078e0284 */
[----:B------:R0:W5:Y:S01]  /*1b50*/  LDG.E.U16 R33, desc[UR14][R168.64] ;  /* 0x0000000ea8217981 */ /* 0x000162000c1e1500 */
[----:B------:R-:W-:-:S02]  /*1b60*/  FMNMX R171, R37, R172, !PT ;  /* 0x000000ac25ab7209 */ /* 0x000fc40007800000 */
[----:B-1----:R-:W-:Y:S01]  /*1b70*/  FMUL R174, R41, 1.4426950216293334961 ;  /* 0x3fb8aa3b29ae7820 */ /* 0x002fe20000400000 */
[----:B------:R-:W-:Y:S01]  /*1b80*/  FMUL R41, R55, UR12 ;  /* 0x0000000c37297c20 */ /* 0x000fe20008400000 */
[----:B------:R1:W3:Y:S01]  /*1b90*/  LDG.E.U16 R36, desc[UR14][R166.64] ;  /* 0x0000000ea6247981 */ /* 0x0002e2000c1e1500 */
[----:B------:R-:W-:Y:S01]  /*1ba0*/  FMNMX R172, R40, R171, !PT ;  /* 0x000000ab28ac7209 */ /* 0x000fe20007800000 */
[----:B0-----:R-:W-:-:S04]  /*1bb0*/  IMAD.WIDE R168, R147, 0x2, R134 ;  /* 0x0000000293a87825 */ /* 0x001fc800078e0286 */
[--C-:B------:R-:W-:Y:S01]  /*1bc0*/  FFMA R45, R45, UR12, -R18.reuse ;  /* 0x0000000c2d2d7c23 */ /* 0x100fe20008000812 */
[----:B------:R0:W3:Y:S01]  /*1bd0*/  LDG.E.U16 R37, desc[UR14][R168.64] ;  /* 0x0000000ea8257981 */ /* 0x0000e2000c1e1500 */
[----:B-1----:R-:W-:Y:S01]  /*1be0*/  FFMA R167, R44, UR12, -R18 ;  /* 0x0000000c2ca77c23 */ /* 0x002fe20008000812 */
[----:B------:R-:W-:Y:S01]  /*1bf0*/  FMUL R44, R58, UR12 ;  /* 0x0000000c3a2c7c20 */ /* 0x000fe20008400000 */
[----:B------:R-:W-:-:S04]  /*1c00*/  IMAD.WIDE R170, R147, 0x2, R136 ;  /* 0x0000000293aa7825 */ /* 0x000fc800078e0288 */
[----:B------:R-:W-:Y:S01]  /*1c10*/  IMAD.WIDE R184, R147, 0x2, R140 ;  /* 0x0000000293b87825 */ /* 0x000fe200078e028c */
[----:B------:R1:W3:Y:S01]  /*1c20*/  LDG.E.U16 R40, desc[UR14][R170.64] ;  /* 0x0000000eaa287981 */ /* 0x0002e2000c1e1500 */
[----:B0-----:R-:W-:Y:S02]  /*1c30*/  FMNMX R169, R41, R172, !PT ;  /* 0x000000ac29a97209 */ /* 0x001fe40007800000 */
[----:B------:R-:W-:Y:S01]  /*1c40*/  FMUL R168, R45, 1.4426950216293334961 ;  /* 0x3fb8aa3b2da87820 */ /* 0x000fe20000400000 */
[----:B------:R-:W3:Y:S01]  /*1c50*/  LDG.E.U16 R41, desc[UR14][R184.64] ;  /* 0x0000000eb8297981 */ /* 0x000ee2000c1e1500 */
[----:B------:R-:W-:Y:S01]  /*1c60*/  FMNMX R172, R44, R169, !PT ;  /* 0x000000a92cac7209 */ /* 0x000fe20007800000 */
[----:B------:R-:W-:-:S06]  /*1c70*/  IMAD.WIDE R44, R147, 0x2, R16 ;  /* 0x00000002932c7825 */ /* 0x000fcc00078e0210 */
[----:B------:R0:W3:Y:S01]  /*1c80*/  LDG.E.U16 R44, desc[UR14][R44.64] ;  /* 0x0000000e2c2c7981 */ /* 0x0000e2000c1e1500 */
[----:B------:R-:W-:Y:S01]  /*1c90*/  FMUL R169, R59, UR12 ;  /* 0x0000000c3ba97c20 */ /* 0x000fe20008400000 */
[----:B-1----:R-:W-:Y:S01]  /*1ca0*/  FMUL R170, R62, UR12 ;  /* 0x0000000c3eaa7c20 */ /* 0x002fe20008400000 */
[--C-:B------:R-:W-:Y:S01]  /*1cb0*/  FFMA R171, R48, UR12, -R18.reuse ;  /* 0x0000000c30ab7c23 */ /* 0x100fe20008000812 */
[--C-:B------:R-:W-:Y:S01]  /*1cc0*/  FFMA R49, R49, UR12, -R18.reuse ;  /* 0x0000000c31317c23 */ /* 0x100fe20008000812 */
[----:B------:R1:W-:Y:S01]  /*1cd0*/  MUFU.EX2 R166, R174 ;  /* 0x000000ae00a67308 */ /* 0x0003e20000000800 */
[----:B------:R-:W-:Y:S01]  /*1ce0*/  FMNMX R169, R169, R172, !PT ;  /* 0x000000aca9a97209 */ /* 0x000fe20007800000 */
[----:B------:R-:W-:Y:S01]  /*1cf0*/  FMUL R48, R63, UR12 ;  /* 0x0000000c3f307c20 */ /* 0x000fe20008400000 */
[----:B------:R-:W-:Y:S01]  /*1d00*/  FMUL R172, R171, 1.4426950216293334961 ;  /* 0x3fb8aa3babac7820 */ /* 0x000fe20000400000 */
[----:B------:R-:W-:Y:S01]  /*1d10*/  FFMA R53, R53, UR12, -R18 ;  /* 0x0000000c35357c23 */ /* 0x000fe20008000812 */
[----:B------:R-:W-:Y:S01]  /*1d20*/  FMNMX R171, R170, R169, !PT ;  /* 0x000000a9aaab7209 */ /* 0x000fe20007800000 */
[----:B------:R-:W-:Y:S01]  /*1d30*/  FMUL R170, R66, UR12 ;  /* 0x0000000c42aa7c20 */ /* 0x000fe20008400000 */
[----:B0-----:R-:W-:Y:S01]  /*1d40*/  FMUL R45, R70, UR12 ;  /* 0x0000000c462d7c20 */ /* 0x001fe20008400000 */
[----:B------:R-:W-:Y:S01]  /*1d50*/  BAR.SYNC.DEFER_BLOCKING 0x0 ;  /* 0x0000000000007b1d */ /* 0x000fe20000010000 */
[----:B------:R-:W-:Y:S01]  /*1d60*/  FMNMX R171, R48, R171, !PT ;  /* 0x000000ab30ab7209 */ /* 0x000fe20007800000 */
[----:B------:R-:W-:Y:S01]  /*1d70*/  FMUL R48, R67, UR12 ;  /* 0x0000000c43307c20 */ /* 0x000fe20008400000 */
[----:B-1----:R-:W-:-:S02]  /*1d80*/  FMUL R174, R49, 1.4426950216293334961 ;  /* 0x3fb8aa3b31ae7820 */ /* 0x002fc40000400000 */
[----:B------:R-:W-:Y:S01]  /*1d90*/  FMNMX R171, R170, R171, !PT ;  /* 0x000000abaaab7209 */ /* 0x000fe20007800000 */
[----:B------:R-:W-:-:S03]  /*1da0*/  FFMA R49, R52, UR12, -R18 ;  /* 0x0000000c34317c23 */ /* 0x000fc60008000812 */
[----:B------:R-:W-:Y:S01]  /*1db0*/  FMNMX R52, R48, R171, !PT ;  /* 0x000000ab30347209 */ /* 0x000fe20007800000 */
[----:B------:R-:W-:Y:S01]  /*1dc0*/  FMUL R48, R71, UR12 ;  /* 0x0000000c47307c20 */ /* 0x000fe20008400000 */
[----:B------:R-:W-:Y:S02]  /*1dd0*/  FMUL R171, R49, 1.4426950216293334961 ;  /* 0x3fb8aa3b31ab7820 */ /* 0x000fe40000400000 */
        /* <DEDUP_REMOVED lines=19> */
[----:B------:R1:W-:Y:S01]  /*1f10*/  MUFU.EX2 R169, R172 ;  /* 0x000000ac00a97308 */ /* 0x0003e20000000800 */
[--C-:B------:R-:W-:Y:S01]  /*1f20*/  FFMA R49, R61, UR12, -R18.reuse ;  /* 0x0000000c3d317c23 */ /* 0x100fe20008000812 */
[----:B-1----:R-:W-:Y:S01]  /*1f30*/  FMUL R172, R53, 1.4426950216293334961 ;  /* 0x3fb8aa3b35ac7820 */ /* 0x002fe20000400000 */
[----:B------:R-:W-:-:S05]  /*1f40*/  FFMA R53, R56, UR12, -R18 ;  /* 0x0000000c38357c23 */ /* 0x000fca0008000812 */
[----:B------:R1:W-:Y:S01]  /*1f50*/  MUFU.EX2 R170, R174 ;  /* 0x000000ae00aa7308 */ /* 0x0003e20000000800 */
[----:B------:R-:W-:Y:S01]  /*1f60*/  FMUL R52, R49, 1.4426950216293334961 ;  /* 0x3fb8aa3b31347820 */ /* 0x000fe20000400000 */
[--C-:B------:R-:W-:Y:S01]  /*1f70*/  FFMA R49, R64, UR12, -R18.reuse ;  /* 0x0000000c40317c23 */ /* 0x100fe20008000812 */
[----:B-1----:R-:W-:Y:S01]  /*1f80*/  FMUL R174, R53, 1.4426950216293334961 ;  /* 0x3fb8aa3b35ae7820 */ /* 0x002fe20000400000 */
[----:B------:R-:W-:-:S04]  /*1f90*/  FFMA R53, R57, UR12, -R18 ;  /* 0x0000000c39357c23 */ /* 0x000fc80008000812 */
[----:B------:R1:W-:Y:S01]  /*1fa0*/  MUFU.EX2 R56, R172 ;  /* 0x000000ac00387308 */ /* 0x0003e20000000800 */
[----:B------:R-:W-:Y:S01]  /*1fb0*/  FMUL R176, R53, 1.4426950216293334961 ;  /* 0x3fb8aa3b35b07820 */ /* 0x000fe20000400000 */
[--C-:B------:R-:W-:Y:S01]  /*1fc0*/  FFMA R53, R60, UR12, -R18.reuse ;  /* 0x0000000c3c357c23 */ /* 0x100fe20008000812 */
[----:B-1----:R-:W-:Y:S01]  /*1fd0*/  FMUL R172, R49, 1.4426950216293334961 ;  /* 0x3fb8aa3b31ac7820 */ /* 0x002fe20000400000 */
[----:B------:R-:W-:-:S04]  /*1fe0*/  FFMA R49, R65, UR12, -R18 ;  /* 0x0000000c41317c23 */ /* 0x000fc80008000812 */
[----:B------:R1:W-:Y:S01]  /*1ff0*/  MUFU.EX2 R57, R174 ;  /* 0x000000ae00397308 */ /* 0x0003e20000000800 */
[----:B------:R-:W-:Y:S01]  /*2000*/  FMUL R53, R53, 1.4426950216293334961 ;  /* 0x3fb8aa3b35357820 */ /* 0x000fe20000400000 */
[----:B0-----:R-:W-:Y:S01]  /*2010*/  FMNMX R48, R45, R48, !PT ;  /* 0x000000302d307209 */ /* 0x001fe20007800000 */
[----:B-1----:R-:W-:Y:S01]  /*2020*/  FMUL R174, R49, 1.4426950216293334961 ;  /* 0x3fb8aa3b31ae7820 */ /* 0x002fe20000400000 */
[----:B------:R-:W-:-:S04]  /*2030*/  FFMA R49, R68, UR12, -R18 ;  /* 0x0000000c44317c23 */ /* 0x000fc80008000812 */
[----:B------:R0:W-:Y:S01]  /*2040*/  MUFU.EX2 R61, R53 ;  /* 0x00000035003d7308 */ /* 0x0001e20000000800 */
[----:B------:R-:W1:Y:S01]  /*2050*/  SHFL.BFLY PT, R45, R48, 0x1, 0x1f ;  /* 0x0c201f00302d7f89 */ /* 0x000e6200000e0000 */
[----:B0-----:R-:W-:Y:S01]  /*2060*/  FMUL R53, R49, 1.4426950216293334961 ;  /* 0x3fb8aa3b31357820 */ /* 0x001fe20000400000 */
[----:B------:R-:W-:-:S05]  /*2070*/  FFMA R49, R69, UR12, -R18 ;  /* 0x0000000c45317c23 */ /* 0x000fca0008000812 */
[----:B------:R0:W-:Y:S02]  /*2080*/  MUFU.EX2 R64, R52 ;  /* 0x0000003400407308 */ /* 0x0001e40000000800 */
        /* <DEDUP_REMOVED lines=8> */
[----:B------:R0:W-:Y:S01]  /*2110*/  MUFU.EX2 R69, R53 ;  /* 0x0000003500457308 */ /* 0x0001e20000000800 */
[----:B-1----:R-:W-:Y:S01]  /*2120*/  FMNMX R45, R48, R45, !PT ;  /* 0x0000002d302d7209 */ /* 0x002fe20007800000 */
[--C-:B------:R-:W-:Y:S01]  /*2130*/  FFMA R48, R85, UR12, -R18.reuse ;  /* 0x0000000c55307c23 */ /* 0x100fe20008000812 */
[----:B0-----:R-:W-:Y:S01]  /*2140*/  FMUL R53, R49, 1.4426950216293334961 ;  /* 0x3fb8aa3b31357820 */ /* 0x001fe20000400000 */
[----:B------:R-:W-:-:S04]  /*2150*/  FFMA R49, R77, UR12, -R18 ;  /* 0x0000000c4d317c23 */ /* 0x000fc80008000812 */
[----:B------:R0:W-:Y:S01]  /*2160*/  MUFU.EX2 R72, R52 ;  /* 0x0000003400487308 */ /* 0x0001e20000000800 */
[----:B------:R-:W-:Y:S01]  /*2170*/  FMNMX R85, R45, R156, !PT ;  /* 0x0000009c2d557209 */ /* 0x000fe20007800000 */
[----:B0-----:R-:W-:Y:S01]  /*2180*/  FMUL R52, R49, 1.4426950216293334961 ;  /* 0x3fb8aa3b31347820 */ /* 0x001fe20000400000 */
[--C-:B------:R-:W-:Y:S01]  /*2190*/  FFMA R49, R80, UR12, -R18.reuse ;  /* 0x0000000c50317c23 */ /* 0x100fe20008000812 */
[----:B--2---:R-:W-:Y:S04]  /*21a0*/  STS.U16 [R20+UR6], R175 ;  /* 0x000000af14007988 */ /* 0x004fe80008000406 */
[----:B------:R0:W-:Y:S01]  /*21b0*/  MUFU.EX2 R68, R174 ;  /* 0x000000ae00447308 */ /* 0x0001e20000000800 */
[--C-:B------:R-:W-:Y:S01]  /*21c0*/  FFMA R30, R30, UR12, -R85.reuse ;  /* 0x0000000c1e1e7c23 */ /* 0x100fe20008000855 */
[--C-:B------:R-:W-:Y:S01]  /*21d0*/  FFMA R26, R26, UR12, -R85.reuse ;  /* 0x0000000c1a1a7c23 */ /* 0x100fe20008000855 */
[----:B------:R-:W-:Y:S01]  /*21e0*/  FFMA R27, R27, UR12, -R85 ;  /* 0x0000000c1b1b7c23 */ /* 0x000fe20008000855 */
[----:B0-----:R-:W-:Y:S01]  /*21f0*/  FMUL R174, R49, 1.4426950216293334961 ;  /* 0x3fb8aa3b31ae7820 */ /* 0x001fe20000400000 */
[----:B------:R-:W-:-:S03]  /*2200*/  FFMA R49, R81, UR12, -R18 ;  /* 0x0000000c51317c23 */ /* 0x000fc60008000812 */
[----:B------:R0:W-:Y:S01]  /*2210*/  MUFU.EX2 R73, R176 ;  /* 0x000000b000497308 */ /* 0x0001e20000000800 */
[----:B------:R-:W-:Y:S01]  /*2220*/  FMUL R30, R30, 1.4426950216293334961 ;  /* 0x3fb8aa3b1e1e7820 */ /* 0x000fe20000400000 */
[----:B------:R-:W-:Y:S01]  /*2230*/  FMUL R26, R26, 1.4426950216293334961 ;  /* 0x3fb8aa3b1a1a7820 */ /* 0x000fe20000400000 */
[----:B------:R-:W-:Y:S01]  /*2240*/  FMUL R27, R27, 1.4426950216293334961 ;  /* 0x3fb8aa3b1b1b7820 */ /* 0x000fe20000400000 */
[----:B0-----:R-:W-:Y:S01]  /*2250*/  FMUL R176, R49, 1.4426950216293334961 ;  /* 0x3fb8aa3b31b07820 */ /* 0x001fe20000400000 */
[----:B------:R-:W-:-:S03]  /*2260*/  FFMA R49, R84, UR12, -R18 ;  /* 0x0000000c54317c23 */ /* 0x000fc60008000812 */
[----:B------:R-:W-:Y:S01]  /*2270*/  MUFU.EX2 R81, R174 ;  /* 0x000000ae00517308 */ /* 0x000fe20000000800 */
[----:B------:R-:W-:Y:S01]  /*2280*/  FADD R45, -R18, R173 ;  /* 0x000000ad122d7221 */ /* 0x000fe20000000100 */
[--C-:B------:R-:W-:Y:S01]  /*2290*/  FFMA R58, R58, UR12, -R85.reuse ;  /* 0x0000000c3a3a7c23 */ /* 0x100fe20008000855 */
[--C-:B------:R-:W-:Y:S01]  /*22a0*/  FFMA R59, R59, UR12, -R85.reuse ;  /* 0x0000000c3b3b7c23 */ /* 0x100fe20008000855 */
[--C-:B------:R-:W-:Y:S01]  /*22b0*/  FFMA R62, R62, UR12, -R85.reuse ;  /* 0x0000000c3e3e7c23 */ /* 0x100fe20008000855 */
[--C-:B------:R-:W-:Y:S01]  /*22c0*/  FFMA R63, R63, UR12, -R85.reuse ;  /* 0x0000000c3f3f7c23 */ /* 0x100fe20008000855 */
[--C-:B------:R-:W-:Y:S02]  /*22d0*/  FFMA R66, R66, UR12, -R85.reuse ;  /* 0x0000000c42427c23 */ /* 0x100fe40008000855 */
[----:B------:R-:W-:Y:S01]  /*22e0*/  MUFU.EX2 R84, R176 ;  /* 0x000000b000547308 */ /* 0x000fe20000000800 */
[--C-:B------:R-:W-:Y:S01]  /*22f0*/  FFMA R67, R67, UR12, -R85.reuse ;  /* 0x0000000c43437c23 */ /* 0x100fe20008000855 */
[--C-:B------:R-:W-:Y:S01]  /*2300*/  FFMA R70, R70, UR12, -R85.reuse ;  /* 0x0000000c46467c23 */ /* 0x100fe20008000855 */
[--C-:B------:R-:W-:Y:S01]  /*2310*/  FFMA R71, R71, UR12, -R85.reuse ;  /* 0x0000000c47477c23 */ /* 0x100fe20008000855 */
[--C-:B------:R-:W-:Y:S01]  /*2320*/  FFMA R74, R74, UR12, -R85.reuse ;  /* 0x0000000c4a4a7c23 */ /* 0x100fe20008000855 */
[--C-:B------:R-:W-:Y:S01]  /*2330*/  FFMA R75, R75, UR12, -R85.reuse ;  /* 0x0000000c4b4b7c23 */ /* 0x100fe20008000855 */
[--C-:B------:R-:W-:Y:S01]  /*2340*/  FFMA R78, R78, UR12, -R85.reuse ;  /* 0x0000000c4e4e7c23 */ /* 0x100fe20008000855 */
[--C-:B------:R-:W-:Y:S01]  /*2350*/  FFMA R79, R79, UR12, -R85.reuse ;  /* 0x0000000c4f4f7c23 */ /* 0x100fe20008000855 */
[----:B------:R0:W-:Y:S01]  /*2360*/  MUFU.EX2 R176, R30 ;  /* 0x0000001e00b07308 */ /* 0x0001e20000000800 */
[----:B----4-:R-:W-:Y:S04]  /*2370*/  STS.U16 [R20+UR6+0x400], R29 ;  /* 0x0004001d14007988 */ /* 0x010fe80008000406 */
[----:B------:R-:W-:Y:S04]  /*2380*/  STS.U16 [R146+UR6+0x80], R177 ;  /* 0x000080b192007988 */ /* 0x000fe80008000406 */
[----:B-----5:R-:W-:Y:S04]  /*2390*/  STS.U16 [R146+UR6+0x480], R33 ;  /* 0x0004802192007988 */ /* 0x020fe80008000406 */
[----:B------:R-:W-:Y:S04]  /*23a0*/  STS.U16 [R148+UR6+0x100], R179 ;  /* 0x000100b394007988 */ /* 0x000fe80008000406 */
[----:B---3--:R-:W-:Y:S04]  /*23b0*/  STS.U16 [R148+UR6+0x500], R183 ;  /* 0x000500b794007988 */ /* 0x008fe80008000406 */
[----:B------:R1:W-:Y:S04]  /*23c0*/  STS.U16 [R149+UR6+0x180], R24 ;  /* 0x0001801895007988 */ /* 0x0003e80008000406 */
[----:B------:R-:W-:Y:S04]  /*23d0*/  STS.U16 [R149+UR6+0x580], R36 ;  /* 0x0005802495007988 */ /* 0x000fe80008000406 */
[----:B------:R-:W-:Y:S04]  /*23e0*/  STS.U16 [R150+UR6+0x200], R181 ;  /* 0x000200b596007988 */ /* 0x000fe80008000406 */
[----:B------:R-:W-:Y:S04]  /*23f0*/  STS.U16 [R150+UR6+0x600], R37 ;  /* 0x0006002596007988 */ /* 0x000fe80008000406 */
[----:B------:R2:W-:Y:S04]  /*2400*/  STS.U16 [R151+UR6+0x280], R28 ;  /* 0x0002801c97007988 */ /* 0x0005e80008000406 */
[----:B------:R-:W-:Y:S04]  /*2410*/  STS.U16 [R151+UR6+0x680], R40 ;  /* 0x0006802897007988 */ /* 0x000fe80008000406 */
[----:B------:R-:W-:Y:S04]  /*2420*/  STS.U16 [R152+UR6+0x300], R25 ;  /* 0x0003001998007988 */ /* 0x000fe80008000406 */
[----:B------:R-:W-:Y:S04]  /*2430*/  STS.U16 [R152+UR6+0x700], R41 ;  /* 0x0007002998007988 */ /* 0x000fe80008000406 */
[----:B------:R3:W-:Y:S04]  /*2440*/  STS.U16 [R153+UR6+0x380], R32 ;  /* 0x0003802099007988 */ /* 0x0007e80008000406 */
[----:B------:R4:W-:Y:S01]  /*2450*/  STS.U16 [R153+UR6+0x780], R44 ;  /* 0x0007802c99007988 */ /* 0x0009e20008000406 */
[----:B------:R5:W-:Y:S06]  /*2460*/  MEMBAR.ALL.CTA ;  /* 0x0000000000007992 */ /* 0x000bec0000008000 */
[----:B-----5:R-:W5:Y:S01]  /*2470*/  FENCE.VIEW.ASYNC.S ;  /* 0x00000000000073c6 */ /* 0x020f620000000000 */
[--C-:B------:R-:W-:Y:S01]  /*2480*/  FFMA R82, R82, UR12, -R85.reuse ;  /* 0x0000000c52527c23 */ /* 0x100fe20008000855 */
[--C-:B------:R-:W-:Y:S01]  /*2490*/  FFMA R83, R83, UR12, -R85.reuse ;  /* 0x0000000c53537c23 */ /* 0x100fe20008000855 */
[----:B0-----:R-:W-:Y:S01]  /*24a0*/  FADD R30, -R85, R156 ;  /* 0x0000009c551e7221 */ /* 0x001fe20000000100 */
[----:B------:R0:W-:Y:S01]  /*24b0*/  MUFU.EX2 R174, R26 ;  /* 0x0000001a00ae7308 */ /* 0x0001e20000000800 */
        /* <DEDUP_REMOVED lines=8> */
[--C-:B------:R-:W-:Y:S01]  /*2540*/  FFMA R46, R46, UR12, -R85.reuse ;  /* 0x0000000c2e2e7c23 */ /* 0x100fe20008000855 */
[--C-:B------:R-:W-:Y:S01]  /*2550*/  FFMA R47, R47, UR12, -R85.reuse ;  /* 0x0000000c2f2f7c23 */ /* 0x100fe20008000855 */
[--C-:B------:R-:W-:Y:S01]  /*2560*/  FFMA R50, R50, UR12, -R85.reuse ;  /* 0x0000000c32327c23 */ /* 0x100fe20008000855 */
[--C-:B------:R-:W-:Y:S01]  /*2570*/  FFMA R51, R51, UR12, -R85.reuse ;  /* 0x0000000c33337c23 */ /* 0x100fe20008000855 */
[--C-:B------:R-:W-:Y:S01]  /*2580*/  FFMA R54, R54, UR12, -R85.reuse ;  /* 0x0000000c36367c23 */ /* 0x100fe20008000855 */
[--C-:B------:R-:W-:Y:S01]  /*2590*/  FFMA R55, R55, UR12, -R85.reuse ;  /* 0x0000000c37377c23 */ /* 0x100fe20008000855 */
[--C-:B0-----:R-:W-:Y:S01]  /*25a0*/  FFMA R26, R86, UR12, -R85.reuse ;  /* 0x0000000c561a7c23 */ /* 0x101fe20008000855 */
[----:B-1----:R-:W-:Y:S01]  /*25b0*/  FFMA R27, R87, UR12, -R85 ;  /* 0x0000000c571b7c23 */ /* 0x002fe20008000855 */
[----:B------:R-:W-:Y:S01]  /*25c0*/  FMUL R159, R159, 1.4426950216293334961 ;  /* 0x3fb8aa3b9f9f7820 */ /* 0x000fe20000400000 */
        /* <DEDUP_REMOVED lines=36> */
[----:B------:R-:W0:Y:S08]  /*2810*/  MUFU.EX2 R185, R45 ;  /* 0x0000002d00b97308 */ /* 0x000e300000000800 */
[----:B------:R-:W1:Y:S08]  /*2820*/  MUFU.EX2 R86, R30 ;  /* 0x0000001e00567308 */ /* 0x000e700000000800 */
[----:B------:R-:W-:Y:S08]  /*2830*/  MUFU.EX2 R76, R172 ;  /* 0x000000ac004c7308 */ /* 0x000ff00000000800 */
[----:B------:R-:W2:Y:S08]  /*2840*/  MUFU.EX2 R159, R159 ;  /* 0x0000009f009f7308 */ /* 0x000eb00000000800 */
[----:B------:R-:W-:Y:S08]  /*2850*/  MUFU.EX2 R161, R161 ;  /* 0x000000a100a17308 */ /* 0x000ff00000000800 */
[----:B------:R-:W3:Y:S08]  /*2860*/  MUFU.EX2 R162, R162 ;  /* 0x000000a200a27308 */ /* 0x000ef00000000800 */
[----:B------:R-:W4:Y:S08]  /*2870*/  MUFU.EX2 R164, R164 ;  /* 0x000000a400a47308 */ /* 0x000f300000000800 */
[----:B------:R-:W5:Y:S08]  /*2880*/  MUFU.EX2 R165, R165 ;  /* 0x000000a500a57308 */ /* 0x000f700000000800 */
[----:B------:R-:W-:Y:S08]  /*2890*/  MUFU.EX2 R167, R167 ;  /* 0x000000a700a77308 */ /* 0x000ff00000000800 */
[----:B------:R-:W5:Y:S08]  /*28a0*/  MUFU.EX2 R168, R168 ;  /* 0x000000a800a87308 */ /* 0x000f700000000800 */
[----:B------:R-:W5:Y:S08]  /*28b0*/  MUFU.EX2 R171, R171 ;  /* 0x000000ab00ab7308 */ /* 0x000f700000000800 */
[----:B------:R-:W-:Y:S08]  /*28c0*/  MUFU.EX2 R77, R53 ;  /* 0x00000035004d7308 */ /* 0x000ff00000000800 */
        /* <DEDUP_REMOVED lines=30> */
[----:B------:R2:W-:Y:S08]  /*2ab0*/  MUFU.EX2 R87, R26 ;  /* 0x0000001a00577308 */ /* 0x0005f00000000800 */
[----:B------:R5:W5:Y:S01]  /*2ac0*/  MUFU.EX2 R156, R27 ;  /* 0x0000001b009c7308 */ /* 0x000b620000000800 */
[-C--:B0-----:R-:W-:Y:S01]  /*2ad0*/  FMUL R88, R88, R185.reuse ;  /* 0x000000b958587220 */ /* 0x081fe20000400000 */
[-C--:B------:R-:W-:Y:S01]  /*2ae0*/  FMUL R89, R89, R185.reuse ;  /* 0x000000b959597220 */ /* 0x080fe20000400000 */
[-C--:B------:R-:W-:Y:S01]  /*2af0*/  FMUL R92, R92, R185.reuse ;  /* 0x000000b95c5c7220 */ /* 0x080fe20000400000 */
[-C--:B-1----:R-:W-:Y:S01]  /*2b00*/  FMUL R90, R90, R86.reuse ;  /* 0x000000565a5a7220 */ /* 0x082fe20000400000 */
[-C--:B------:R-:W-:Y:S01]  /*2b10*/  FMUL R91, R91, R86.reuse ;  /* 0x000000565b5b7220 */ /* 0x080fe20000400000 */
[-C--:B------:R-:W-:Y:S01]  /*2b20*/  FMUL R94, R94, R86.reuse ;  /* 0x000000565e5e7220 */ /* 0x080fe20000400000 */
[----:B------:R-:W-:Y:S01]  /*2b30*/  FMUL R93, R93, R185 ;  /* 0x000000b95d5d7220 */ /* 0x000fe20000400000 */
[----:B------:R-:W-:Y:S01]  /*2b40*/  FMUL R95, R95, R86 ;  /* 0x000000565f5f7220 */ /* 0x000fe20000400000 */
[----:B------:R-:W-:-:S02]  /*2b50*/  F2FP.BF16.F32.PACK_AB R24, R158, R157 ;  /* 0x0000009d9e18723e */ /* 0x000fc400000010ff */
[----:B--2---:R-:W-:Y:S02]  /*2b60*/  F2FP.BF16.F32.PACK_AB R26, R160, R159 ;  /* 0x0000009fa01a723e */ /* 0x004fe400000010ff */
[----:B---3--:R-:W-:Y:S02]  /*2b70*/  F2FP.BF16.F32.PACK_AB R28, R162, R161 ;  /* 0x000000a1a21c723e */ /* 0x008fe400000010ff */
[----:B----4-:R-:W-:Y:S02]  /*2b80*/  F2FP.BF16.F32.PACK_AB R30, R164, R163 ;  /* 0x000000a3a41e723e */ /* 0x010fe400000010ff */
[----:B-----5:R-:W-:Y:S02]  /*2b90*/  F2FP.BF16.F32.PACK_AB R32, R166, R165 ;  /* 0x000000a5a620723e */ /* 0x020fe400000010ff */
[----:B------:R-:W-:Y:S02]  /*2ba0*/  F2FP.BF16.F32.PACK_AB R34, R168, R167 ;  /* 0x000000a7a822723e */ /* 0x000fe400000010ff */
[----:B------:R-:W-:-:S02]  /*2bb0*/  F2FP.BF16.F32.PACK_AB R36, R170, R169 ;  /* 0x000000a9aa24723e */ /* 0x000fc400000010ff */
[----:B------:R-:W-:Y:S02]  /*2bc0*/  F2FP.BF16.F32.PACK_AB R38, R56, R171 ;  /* 0x000000ab3826723e */ /* 0x000fe400000010ff */
[----:B------:R-:W-:Y:S02]  /*2bd0*/  F2FP.BF16.F32.PACK_AB R40, R60, R57 ;  /* 0x000000393c28723e */ /* 0x000fe400000010ff */
[----:B------:R-:W-:Y:S02]  /*2be0*/  F2FP.BF16.F32.PACK_AB R42, R64, R61 ;  /* 0x0000003d402a723e */ /* 0x000fe400000010ff */
[----:B------:R-:W-:Y:S02]  /*2bf0*/  F2FP.BF16.F32.PACK_AB R44, R68, R65 ;  /* 0x00000041442c723e */ /* 0x000fe400000010ff */
        /* <DEDUP_REMOVED lines=20> */
[----:B------:R-:W-:Y:S01]  /*2d40*/  F2FP.BF16.F32.PACK_AB R55, R156, R87 ;  /* 0x000000579c37723e */ /* 0x000fe200000010ff */
[----:B------:R-:W-:Y:S06]  /*2d50*/  BAR.SYNC.DEFER_BLOCKING 0x0 ;  /* 0x0000000000007b1d */ /* 0x000fec0000010000 */
[----:B------:R-:W-:Y:S01]  /*2d60*/  UMOV UR11, 0x40000040 ;  /* 0x40000040000b7882 */ /* 0x000fe20000000000 */
[----:B------:R-:W-:-:S06]  /*2d70*/  WARPGROUP.ARRIVE ;  /* 0x00000000000079c5 */ /* 0x000fcc0000000000 */
[----:B------:R-:W-:Y:S03]  /*2d80*/  HGMMA.64x16x16.F32.BF16 R88, R24, gdesc[UR8], R88 ;  /* 0x0020000818587df0 */ /* 0x000fe60008701858 */
[----:B------:R-:W-:Y:S03]  /*2d90*/  HGMMA.64x16x16.F32.BF16 R88, R28, gdesc[UR16], R88 ;  /* 0x002000101c587df0 */ /* 0x000fe60008701858 */
[----:B------:R-:W-:Y:S01]  /*2da0*/  HGMMA.64x16x16.F32.BF16 R88, R32, gdesc[UR20], R88 ;  /* 0x0020001420587df0 */ /* 0x000fe20008701858 */
[----:B------:R-:W-:Y:S01]  /*2db0*/  FADD R158, R157, R158 ;  /* 0x0000009e9d9e7221 */ /* 0x000fe20000000000 */
[----:B------:R-:W-:-:S03]  /*2dc0*/  FADD R187, R174, R187 ;  /* 0x000000bbaebb7221 */ /* 0x000fc60000000000 */
[----:B------:R-:W-:Y:S01]  /*2dd0*/  FADD R159, R159, R158 ;  /* 0x0000009e9f9f7221 */ /* 0x000fe20000000000 */
[----:B------:R-:W-:Y:S01]  /*2de0*/  FADD R176, R176, R187 ;  /* 0x000000bbb0b07221 */ /* 0x000fe20000000000 */
[----:B------:R-:W-:Y:S02]  /*2df0*/  HGMMA.64x16x16.F32.BF16 R88, R36, gdesc[UR24], R88 ;  /* 0x0020001824587df0 */ /* 0x000fe40008701858 */
[----:B------:R-:W-:Y:S01]  /*2e00*/  FADD R160, R160, R159 ;  /* 0x0000009fa0a07221 */ /* 0x000fe20000000000 */
[----:B------:R-:W-:-:S03]  /*2e10*/  FADD R189, R189, R176 ;  /* 0x000000b0bdbd7221 */ /* 0x000fc60000000000 */
        /* <DEDUP_REMOVED lines=47> */
[----:B------:R-:W-:Y:S01]  /*3110*/  HGMMA.64x16x16.F32.BF16 R88, R48, gdesc[UR36], R88 ;  /* 0x0020002430587df0 */ /* 0x000fe20008701858 */
[----:B------:R-:W-:Y:S02]  /*3120*/  FADD R78, R78, R75 ;  /* 0x0000004b4e4e7221 */ /* 0x000fe40000000000 */
[----:B------:R-:W-:Y:S02]  /*3130*/  FADD R80, R80, R77 ;  /* 0x0000004d50507221 */ /* 0x000fe40000000000 */
[----:B------:R-:W-:Y:S02]  /*3140*/  FADD R79, R79, R78 ;  /* 0x0000004e4f4f7221 */ /* 0x000fe40000000000 */
[----:B------:R-:W-:Y:S02]  /*3150*/  FADD R81, R81, R80 ;  /* 0x0000005051517221 */ /* 0x000fe40000000000 */
[----:B------:R-:W-:-:S02]  /*3160*/  FADD R82, R82, R79 ;  /* 0x0000004f52527221 */ /* 0x000fc40000000000 */
[----:B------:R-:W-:Y:S02]  /*3170*/  FADD R81, R84, R81 ;  /* 0x0000005154517221 */ /* 0x000fe40000000000 */
[----:B------:R-:W-:Y:S02]  /*3180*/  FADD R82, R83, R82 ;  /* 0x0000005253527221 */ /* 0x000fe40000000000 */
[----:B------:R-:W-:Y:S02]  /*3190*/  FADD R172, R172, R81 ;  /* 0x00000051acac7221 */ /* 0x000fe40000000000 */
[----:B------:R-:W-:Y:S02]  /*31a0*/  FADD R87, R87, R82 ;  /* 0x0000005257577221 */ /* 0x000fe40000000000 */
[----:B------:R-:W-:Y:S02]  /*31b0*/  FADD R172, R173, R172 ;  /* 0x000000acadac7221 */ /* 0x000fe40000000000 */
[----:B------:R-:W-:-:S03]  /*31c0*/  FADD R87, R156, R87 ;  /* 0x000000579c577221 */ /* 0x000fc60000000000 */
[----:B------:R-:W0:Y:S04]  /*31d0*/  SHFL.BFLY PT, R57, R172, 0x2, 0x1f ;  /* 0x0c401f00ac397f89 */ /* 0x000e2800000e0000 */
[----:B------:R-:W1:Y:S01]  /*31e0*/  SHFL.BFLY PT, R56, R87, 0x2, 0x1f ;  /* 0x0c401f0057387f89 */ /* 0x000e6200000e0000 */
[----:B------:R-:W-:Y:S01]  /*31f0*/  HGMMA.64x16x16.F32.BF16 R88, R52, gdesc[UR40], R88, gsb0 ;  /* 0x0020002834587df0 */ /* 0x000fe20008001858 */
[----:B0-----:R-:W-:Y:S01]  /*3200*/  FADD R57, R172, R57 ;  /* 0x00000039ac397221 */ /* 0x001fe20000000000 */
[----:B-1----:R-:W-:-:S04]  /*3210*/  FADD R58, R87, R56 ;  /* 0x00000038573a7221 */ /* 0x002fc80000000000 */
[----:B------:R-:W0:Y:S04]  /*3220*/  SHFL.BFLY PT, R56, R57, 0x1, 0x1f ;  /* 0x0c201f0039387f89 */ /* 0x000e2800000e0000 */
[----:B------:R-:W1:Y:S01]  /*3230*/  SHFL.BFLY PT, R59, R58, 0x1, 0x1f ;  /* 0x0c201f003a3b7f89 */ /* 0x000e6200000e0000 */
[----:B------:R-:W-:-:S06]  /*3240*/  UIADD3 UR4, UR4, 0x80, URZ ;  /* 0x0000008004047890 */ /* 0x000fcc000fffe03f */
[----:B------:R-:W-:Y:S02]  /*3250*/  ISETP.LE.AND P0, PT, R142, UR4, PT ;  /* 0x000000048e007c0c */ /* 0x000fe4000bf03270 */
[----:B------:R-:W-:Y:S02]  /*3260*/  LEA R145, R19, R145, 0x7 ;  /* 0x0000009113917211 */ /* 0x000fe400078e38ff */
[----:B------:R-:W-:Y:S02]  /*3270*/  LEA R147, R21, R147, 0x7 ;  /* 0x0000009315937211 */ /* 0x000fe400078e38ff */
[----:B------:R-:W-:Y:S02]  /*3280*/  MOV R173, R18 ;  /* 0x0000001200ad7202 */ /* 0x000fe40000000f00 */
[----:B------:R-:W-:Y:S01]  /*3290*/  MOV R156, R85 ;  /* 0x00000055009c7202 */ /* 0x000fe20000000f00 */
[----:B0-----:R-:W-:Y:S01]  /*32a0*/  FADD R56, R57, R56 ;  /* 0x0000003839387221 */ /* 0x001fe20000000000 */
[----:B-1----:R-:W-:Y:S01]  /*32b0*/  FADD R59, R58, R59 ;  /* 0x0000003b3a3b7221 */ /* 0x002fe20000000000 */
[----:B------:R-:W-:-:S02]  /*32c0*/  WARPGROUP.DEPBAR.LE gsb0, 0x0 ;  /* 0x00008000000079c5 */ /* 0x000fc40000010000 */
[----:B------:R-:W-:Y:S01]  /*32d0*/  FFMA R154, R185, R154, R56 ;  /* 0x0000009ab99a7223 */ /* 0x000fe20000000038 */
[----:B------:R-:W-:Y:S01]  /*32e0*/  FFMA R155, R86, R155, R59 ;  /* 0x0000009b569b7223 */ /* 0x000fe2000000003b */
[----:B------:R-:W-:Y:S06]  /*32f0*/  @!P0 BRA `(.L_x_1) ;  /* 0xffffffdc000c8947 */ /* 0x000fec000383ffff */
.L_x_0:
[----:B------:R-:W-:Y:S01]  /*3300*/  FMUL R2, R95, 0.25 ;  /* 0x3e8000005f027820 */ /* 0x000fe20000400000 */
[----:B------:R-:W-:Y:S01]  /*3310*/  FSETP.GT.AND P1, PT, |R155|, 8.50705917302346158658e+37, PT ;  /* 0x7e8000009b00780b */ /* 0x000fe20003f24200 */
[----:B------:R-:W-:Y:S01]  /*3320*/  FMUL R3, R94, 0.25 ;  /* 0x3e8000005e037820 */ /* 0x000fe20000400000 */
[----:B------:R-:W-:Y:S01]  /*3330*/  FSETP.GT.AND P2, PT, |R154|, 8.50705917302346158658e+37, PT ;  /* 0x7e8000009a00780b */ /* 0x000fe20003f44200 */
[----:B-1----:R-:W-:Y:S01]  /*3340*/  FMUL R5, R88, 0.25 ;  /* 0x3e80000058057820 */ /* 0x002fe20000400000 */
[----:B------:R-:W-:Y:S01]  /*3350*/  FSEL R10, R2, R95, P1 ;  /* 0x0000005f020a7208 */ /* 0x000fe20000800000 */
[----:B------:R-:W-:Y:S01]  /*3360*/  FMUL R2, R93, 0.25 ;  /* 0x3e8000005d027820 */ /* 0x000fe20000400000 */
[----:B------:R-:W-:Y:S01]  /*3370*/  FSEL R94, R3, R94, P1 ;  /* 0x0000005e035e7208 */ /* 0x000fe20000800000 */
[----:B------:R-:W-:Y:S01]  /*3380*/  FMUL R3, R90, 0.25 ;  /* 0x3e8000005a037820 */ /* 0x000fe20000400000 */
[----:B------:R-:W-:Y:S01]  /*3390*/  LOP3.LUT R4, R144, 0x40, RZ, 0xc0, !PT ;  /* 0x0000004090047812 */ /* 0x000fe200078ec0ff */
[----:B------:R-:W-:Y:S01]  /*33a0*/  BAR.SYNC.DEFER_BLOCKING 0x0 ;  /* 0x0000000000007b1d */ /* 0x000fe20000010000 */
[----:B------:R-:W-:Y:S01]  /*33b0*/  FSEL R8, R2, R93, P2 ;  /* 0x0000005d02087208 */ /* 0x000fe20001000000 */
[----:B------:R-:W-:Y:S01]  /*33c0*/  FMUL R2, R89, 0.25 ;  /* 0x3e80000059027820 */ /* 0x000fe20000400000 */
[----:B------:R-:W-:Y:S01]  /*33d0*/  FSEL R90, R3, R90, P1 ;  /* 0x0000005a035a7208 */ /* 0x000fe20000800000 */
[----:B------:R-:W-:Y:S01]  /*33e0*/  FMUL R3, R92, 0.25 ;  /* 0x3e8000005c037820 */ /* 0x000fe20000400000 */
[----:B------:R-:W-:-:S03]  /*33f0*/  FSETP.GEU.AND P3, PT, R154, 1.175494350822287508e-38, PT ;  /* 0x008000009a00780b */ /* 0x000fc60003f6e000 */
[----:B------:R-:W0:Y:S01]  /*3400*/  LDC R30, c[0x0][0x278] ;  /* 0x00009e00ff1e7b82 */ /* 0x000e220000000800 */
[----:B------:R-:W-:Y:S01]  /*3410*/  FSEL R14, R2, R89, P2 ;  /* 0x00000059020e7208 */ /* 0x000fe20001000000 */
[----:B------:R-:W-:Y:S01]  /*3420*/  FMUL R2, R154, 8388608 ;  /* 0x4b0000009a027820 */ /* 0x000fe20000400000 */
[----:B------:R-:W-:Y:S01]  /*3430*/  ISETP.NE.U32.AND P0, PT, R4, RZ, PT ;  /* 0x000000ff0400720c */ /* 0x000fe20003f05070 */
[----:B------:R-:W-:Y:S01]  /*3440*/  FMUL R4, R91, 0.25 ;  /* 0x3e8000005b047820 */ /* 0x000fe20000400000 */
[----:B------:R-:W-:Y:S01]  /*3450*/  FSEL R92, R3, R92, P2 ;  /* 0x0000005c035c7208 */ /* 0x000fe20001000000 */
[C---:B------:R-:W-:Y:S01]  /*3460*/  FMUL R3, R155.reuse, 8388608 ;  /* 0x4b0000009b037820 */ /* 0x040fe20000400000 */
[----:B------:R-:W-:Y:S01]  /*3470*/  LOP3.LUT R6, R144, 0x7, RZ, 0xc0, !PT ;  /* 0x0000000790067812 */ /* 0x000fe200078ec0ff */
[----:B------:R-:W1:Y:S01]  /*3480*/  LDC.64 R28, c[0x0][0x228] ;  /* 0x00008a00ff1c7b82 */ /* 0x000e620000000a00 */
[----:B------:R-:W-:Y:S01]  /*3490*/  FSETP.GEU.AND P4, PT, R155, 1.175494350822287508e-38, PT ;  /* 0x008000009b00780b */ /* 0x000fe20003f8e000 */
[----:B------:R-:W-:Y:S01]  /*34a0*/  ULDC.64 UR4, c[0x0][0x270] ;  /* 0x00009c0000047ab9 */ /* 0x000fe20000000a00 */
[----:B------:R-:W-:Y:S01]  /*34b0*/  FSEL R32, R2, R154, !P3 ;  /* 0x0000009a02207208 */ /* 0x000fe20005800000 */
[----:B------:R-:W-:Y:S01]  /*34c0*/  UIMAD UR4, UR7, UR4, URZ ;  /* 0x00000004070472a4 */ /* 0x000fe2000f8e023f */
[----:B------:R-:W-:-:S02]  /*34d0*/  LEA R7, R6, UR6, 0x4 ;  /* 0x0000000606077c11 */ /* 0x000fc4000f8e20ff */
[----:B------:R-:W-:Y:S01]  /*34e0*/  FSEL R12, R4, R91, P1 ;  /* 0x0000005b040c7208 */ /* 0x000fe20000800000 */
[----:B------:R-:W-:Y:S01]  /*34f0*/  USHF.L.U32 UR8, UR4, 0x1, URZ ;  /* 0x0000000104087899 */ /* 0x000fe2000800063f */
[----:B------:R-:W-:Y:S01]  /*3500*/  FSEL R34, R3, R155, !P4 ;  /* 0x0000009b03227208 */ /* 0x000fe20006000000 */
[----:B------:R-:W-:Y:S01]  /*3510*/  IMAD R9, R6, -0x8, R7 ;  /* 0xfffffff806097824 */ /* 0x000fe200078e0207 */
[----:B------:R-:W-:Y:S02]  /*3520*/  SHF.L.U32 R4, R144, 0x2, RZ ;  /* 0x0000000290047819 */ /* 0x000fe400000006ff */
[----:B------:R-:W-:Y:S02]  /*3530*/  IADD3 R3, R32, -0x3f3504f3, RZ ;  /* 0xc0cafb0d20037810 */ /* 0x000fe40007ffe0ff */
[C---:B------:R-:W-:Y:S01]  /*3540*/  FSETP.GEU.AND P6, PT, |R154|.reuse, 1.175494350822287508e-38, PT ;  /* 0x008000009a00780b */ /* 0x040fe20003fce200 */
[----:B------:R-:W-:Y:S01]  /*3550*/  @P2 FMUL R154, R154, 0.25 ;  /* 0x3e8000009a9a2820 */ /* 0x000fe20000400000 */
[----:B------:R-:W-:-:S02]  /*3560*/  FSEL R88, R5, R88, P2 ;  /* 0x0000005805587208 */ /* 0x000fc40001000000 */
[----:B------:R-:W-:Y:S02]  /*3570*/  LOP3.LUT R13, R144, 0x8, RZ, 0xc0, !PT ;  /* 0x00000008900d7812 */ /* 0x000fe400078ec0ff */
[C---:B------:R-:W-:Y:S01]  /*3580*/  FSETP.GEU.AND P5, PT, |R155|.reuse, 1.175494350822287508e-38, PT ;  /* 0x008000009b00780b */ /* 0x040fe20003fae200 */
[----:B------:R-:W-:Y:S01]  /*3590*/  @P1 FMUL R155, R155, 0.25 ;  /* 0x3e8000009b9b1820 */ /* 0x000fe20000400000 */
[----:B------:R-:W-:Y:S02]  /*35a0*/  IADD3 R5, R34, -0x3f3504f3, RZ ;  /* 0xc0cafb0d22057810 */ /* 0x000fe40007ffe0ff */
[----:B------:R-:W-:Y:S02]  /*35b0*/  LOP3.LUT R4, R4, 0xc0, RZ, 0xc0, !PT ;  /* 0x000000c004047812 */ /* 0x000fe400078ec0ff */
[----:B------:R-:W-:Y:S01]  /*35c0*/  LOP3.LUT R3, R3, 0xff800000, RZ, 0xc0, !PT ;  /* 0xff80000003037812 */ /* 0x000fe200078ec0ff */
[----:B------:R-:W-:Y:S01]  /*35d0*/  @!P6 FMUL R154, R154, 16777216 ;  /* 0x4b8000009a9ae820 */ /* 0x000fe20000400000 */
[----:B------:R-:W-:Y:S01]  /*35e0*/  LEA R11, R13, R7, 0x7 ;  /* 0x000000070d0b7211 */ /* 0x000fe200078e38ff */
[----:B------:R-:W-:Y:S01]  /*35f0*/  @!P6 FMUL R8, R8, 16777216 ;  /* 0x4b8000000808e820 */ /* 0x000fe20000400000 */
[----:B------:R-:W-:Y:S01]  /*3600*/  LOP3.LUT R7, R5, 0xff800000, RZ, 0xc0, !PT ;  /* 0xff80000005077812 */ /* 0x000fe200078ec0ff */
[----:B------:R-:W-:Y:S01]  /*3610*/  @!P6 FMUL R92, R92, 16777216 ;  /* 0x4b8000005c5ce820 */ /* 0x000fe20000400000 */
[----:B------:R-:W-:Y:S01]  /*3620*/  IADD3 R16, R4, R9, RZ ;  /* 0x0000000904107210 */ /* 0x000fe20007ffe0ff */
[----:B------:R-:W-:Y:S01]  /*3630*/  @!P5 FMUL R155, R155, 16777216 ;  /* 0x4b8000009b9bd820 */ /* 0x000fe20000400000 */
[-C--:B------:R-:W-:Y:S01]  /*3640*/  I2FP.F32.S32 R5, R3.reuse ;  /* 0x0000000300057245 */ /* 0x080fe20000201400 */
[----:B------:R-:W-:Y:S01]  /*3650*/  @!P6 FMUL R14, R14, 16777216 ;  /* 0x4b8000000e0ee820 */ /* 0x000fe20000400000 */
[----:B------:R-:W-:Y:S01]  /*3660*/  IADD3 R3, R32, -R3, RZ ;  /* 0x8000000320037210 */ /* 0x000fe20007ffe0ff */
[----:B------:R-:W-:Y:S01]  /*3670*/  @!P6 FMUL R88, R88, 16777216 ;  /* 0x4b8000005858e820 */ /* 0x000fe20000400000 */
[----:B------:R-:W-:Y:S01]  /*3680*/  LEA.HI R22, R13, R16, RZ, 0x1f ;  /* 0x000000100d167211 */ /* 0x000fe200078ff8ff */
[----:B------:R-:W-:Y:S01]  /*3690*/  @!P5 FMUL R10, R10, 16777216 ;  /* 0x4b8000000a0ad820 */ /* 0x000fe20000400000 */
[----:B------:R-:W-:Y:S01]  /*36a0*/  LOP3.LUT R4, R144, 0x70, RZ, 0xc0, !PT ;  /* 0x0000007090047812 */ /* 0x000fe200078ec0ff */
[----:B------:R-:W-:Y:S01]  /*36b0*/  FADD R3, R3, -1 ;  /* 0xbf80000003037421 */ /* 0x000fe20000000000 */
[----:B------:R-:W-:Y:S01]  /*36c0*/  FSEL R2, RZ, -23, P3 ;  /* 0xc1b80000ff027808 */ /* 0x000fe20001800000 */
[----:B------:R-:W-:Y:S01]  /*36d0*/  @!P5 FMUL R94, R94, 16777216 ;  /* 0x4b8000005e5ed820 */ /* 0x000fe20000400000 */
[----:B------:R-:W-:Y:S01]  /*36e0*/  MOV R16, 0x3dc6b27f ;  /* 0x3dc6b27f00107802 */ /* 0x000fe20000000f00 */
[----:B------:R-:W-:Y:S01]  /*36f0*/  @!P5 FMUL R12, R12, 16777216 ;  /* 0x4b8000000c0cd820 */ /* 0x000fe20000400000 */
[----:B------:R-:W-:Y:S01]  /*3700*/  LEA R15, R4, R11, 0x3 ;  /* 0x0000000b040f7211 */ /* 0x000fe200078e18ff */
[----:B------:R-:W-:Y:S01]  /*3710*/  FFMA.FTZ R2, R5, 1.1920928955078125e-07, R2 ;  /* 0x3400000005027823 */ /* 0x000fe20000010002 */
[----:B------:R-:W2:Y:S01]  /*3720*/  MUFU.RCP R11, R154 ;  /* 0x0000009a000b7308 */ /* 0x000ea20000001000 */
[C---:B------:R-:W-:Y:S01]  /*3730*/  FFMA.FTZ R4, R3.reuse, R16, -0.16845393180847167969 ;  /* 0xbe2c7f3003047423 */ /* 0x040fe20000010010 */
[----:B------:R-:W-:Y:S01]  /*3740*/  FSEL R6, RZ, -23, P4 ;  /* 0xc1b80000ff067808 */ /* 0x000fe20002000000 */
[----:B------:R-:W-:Y:S01]  /*3750*/  @!P5 FMUL R90, R90, 16777216 ;  /* 0x4b8000005a5ad820 */ /* 0x000fe20000400000 */
[-C--:B------:R-:W-:Y:S01]  /*3760*/  I2FP.F32.S32 R9, R7.reuse ;  /* 0x0000000700097245 */ /* 0x080fe20000201400 */
[----:B------:R-:W-:Y:S01]  /*3770*/  FFMA.FTZ R4, R3, R4, 0.1716887056827545166 ;  /* 0x3e2fcf2a03047423 */ /* 0x000fe20000010004 */
[----:B------:R-:W-:-:S02]  /*3780*/  IADD3 R7, R34, -R7, RZ ;  /* 0x8000000722077210 */ /* 0x000fc40007ffe0ff */
[----:B------:R-:W3:Y:S01]  /*3790*/  MUFU.RCP R5, R155 ;  /* 0x0000009b00057308 */ /* 0x000ee20000001000 */
[----:B------:R-:W-:Y:S01]  /*37a0*/  FFMA.FTZ R4, R3, R4, -0.17900948226451873779 ;  /* 0xbe374e4303047423 */ /* 0x000fe20000010004 */
[----:B------:R-:W-:Y:S01]  /*37b0*/  FFMA.FTZ R6, R9, 1.1920928955078125e-07, R6 ;  /* 0x3400000009067823 */ /* 0x000fe20000010006 */
[----:B------:R-:W-:Y:S01]  /*37c0*/  FADD R7, R7, -1 ;  /* 0xbf80000007077421 */ /* 0x000fe20000000000 */
[----:B------:R-:W-:Y:S01]  /*37d0*/  ISETP.GE.U32.AND P1, PT, R32, 0x7f800000, PT ;  /* 0x7f8000002000780c */ /* 0x000fe20003f26070 */
[C---:B------:R-:W-:Y:S01]  /*37e0*/  FFMA.FTZ R4, R3.reuse, R4, 0.20512372255325317383 ;  /* 0x3e520bf403047423 */ /* 0x040fe20000010004 */
[----:B------:R-:W-:Y:S02]  /*37f0*/  ISETP.GE.U32.AND P3, PT, R34, 0x7f800000, PT ;  /* 0x7f8000002200780c */ /* 0x000fe40003f66070 */
[----:B------:R-:W-:Y:S01]  /*3800*/  FSETP.NEU.AND P2, PT, R32, RZ, PT ;  /* 0x000000ff2000720b */ /* 0x000fe20003f4d000 */
[----:B------:R-:W-:Y:S01]  /*3810*/  FFMA.FTZ R4, R3, R4, -0.24046532809734344482 ;  /* 0xbe763c8b03047423 */ /* 0x000fe20000010004 */
[C---:B--2---:R-:W-:Y:S01]  /*3820*/  FMUL R9, R11.reuse, R8 ;  /* 0x000000080b097220 */ /* 0x044fe20000400000 */
[C---:B------:R-:W-:Y:S01]  /*3830*/  FMUL R92, R11.reuse, R92 ;  /* 0x0000005c0b5c7220 */ /* 0x040fe20000400000 */
[C---:B------:R-:W-:Y:S01]  /*3840*/  FMUL R14, R11.reuse, R14 ;  /* 0x0000000e0b0e7220 */ /* 0x040fe20000400000 */
[----:B------:R-:W-:Y:S01]  /*3850*/  FMUL R13, R11, R88 ;  /* 0x000000580b0d7220 */ /* 0x000fe20000400000 */
[----:B------:R-:W-:Y:S01]  /*3860*/  FFMA.FTZ R4, R3, R4, 0.28857114911079406738 ;  /* 0x3e93bf9903047423 */ /* 0x000fe20000010004 */
[----:B------:R-:W-:Y:S01]  /*3870*/  FFMA.FTZ R8, R7, R16, -0.16845393180847167969 ;  /* 0xbe2c7f3007087423 */ /* 0x000fe20000010010 */
[C---:B---3--:R-:W-:Y:S01]  /*3880*/  FMUL R10, R5.reuse, R10 ;  /* 0x0000000a050a7220 */ /* 0x048fe20000400000 */
[C---:B------:R-:W-:Y:S01]  /*3890*/  FMUL R94, R5.reuse, R94 ;  /* 0x0000005e055e7220 */ /* 0x040fe20000400000 */
[C---:B------:R-:W-:Y:S01]  /*38a0*/  FMUL R11, R5.reuse, R12 ;  /* 0x0000000c050b7220 */ /* 0x040fe20000400000 */
[----:B------:R-:W-:Y:S01]  /*38b0*/  FMUL R5, R5, R90 ;  /* 0x0000005a05057220 */ /* 0x000fe20000400000 */
[----:B------:R-:W-:Y:S01]  /*38c0*/  FFMA.FTZ R4, R3, R4, -0.36067417263984680176 ;  /* 0xbeb8aa4903047423 */ /* 0x000fe20000010004 */
[----:B------:R-:W-:Y:S01]  /*38d0*/  F2FP.BF16.F32.PACK_AB R92, R92, R13 ;  /* 0x0000000d5c5c723e */ /* 0x000fe200000010ff */
[----:B------:R-:W-:Y:S01]  /*38e0*/  FFMA.FTZ R8, R7, R8, 0.1716887056827545166 ;  /* 0x3e2fcf2a07087423 */ /* 0x000fe20000010008 */
[----:B------:R-:W-:Y:S01]  /*38f0*/  F2FP.BF16.F32.PACK_AB R93, R9, R14 ;  /* 0x0000000e095d723e */ /* 0x000fe200000010ff */
[----:B------:R-:W-:Y:S01]  /*3900*/  FFMA.FTZ R4, R3, R4, 0.48089820146560668945 ;  /* 0x3ef6384a03047423 */ /* 0x000fe20000010004 */
[----:B------:R-:W-:Y:S01]  /*3910*/  F2FP.BF16.F32.PACK_AB R94, R94, R5 ;  /* 0x000000055e5e723e */ /* 0x000fe200000010ff */
[----:B------:R-:W-:Y:S01]  /*3920*/  FFMA.FTZ R8, R7, R8, -0.17900948226451873779 ;  /* 0xbe374e4307087423 */ /* 0x000fe20000010008 */
[----:B------:R-:W-:Y:S01]  /*3930*/  F2FP.BF16.F32.PACK_AB R95, R10, R11 ;  /* 0x0000000b0a5f723e */ /* 0x000fe200000010ff */
[----:B------:R-:W-:Y:S01]  /*3940*/  FFMA.FTZ R4, R3, R4, -0.72134751081466674805 ;  /* 0xbf38aa3b03047423 */ /* 0x000fe20000010004 */
[----:B------:R-:W-:Y:S01]  /*3950*/  SHF.R.U32.HI R5, RZ, 0x6, R144 ;  /* 0x00000006ff057819 */ /* 0x000fe20000011690 */
[----:B------:R-:W-:Y:S01]  /*3960*/  FFMA.FTZ R8, R7, R8, 0.20512372255325317383 ;  /* 0x3e520bf407087423 */ /* 0x000fe20000010008 */
[----:B------:R-:W-:Y:S01]  /*3970*/  @P3 MOV R21, 0x7f800000 ;  /* 0x7f80000000153802 */ /* 0x000fe20000000f00 */
[----:B------:R2:W-:Y:S01]  /*3980*/  STSM.16.M88.4 [R15], R92 ;  /* 0x0000005c0f007844 */ /* 0x0005e20000000200 */
[----:B------:R-:W-:Y:S01]  /*3990*/  FMUL R4, R3, R4 ;  /* 0x0000000403047220 */ /* 0x000fe20000400000 */
[----:B------:R-:W-:Y:S01]  /*39a0*/  FFMA.FTZ R8, R7, R8, -0.24046532809734344482 ;  /* 0xbe763c8b07087423 */ /* 0x000fe20000010008 */
[----:B------:R-:W-:-:S02]  /*39b0*/  SGXT.U32 R5, R5, 0x1 ;  /* 0x000000010505781a */ /* 0x000fc40000000000 */
[----:B------:R-:W-:Y:S01]  /*39c0*/  FMUL R4, R3, R4 ;  /* 0x0000000403047220 */ /* 0x000fe20000400000 */
[----:B------:R-:W-:Y:S02]  /*39d0*/  FFMA.FTZ R8, R7, R8, 0.28857114911079406738 ;  /* 0x3e93bf9907087423 */ /* 0x000fe40000010008 */
[----:B0-----:R-:W-:Y:S02]  /*39e0*/  IMAD R5, R5, R30, RZ ;  /* 0x0000001e05057224 */ /* 0x001fe400078e02ff */
[----:B------:R-:W-:Y:S01]  /*39f0*/  FFMA.FTZ R3, R3, 1.4426950216293334961, R4 ;  /* 0x3fb8aa3b03037823 */ /* 0x000fe20000010004 */
[C---:B------:R-:W-:Y:S01]  /*3a00*/  FFMA.FTZ R8, R7.reuse, R8, -0.36067417263984680176 ;  /* 0xbeb8aa4907087423 */ /* 0x040fe20000010008 */
[----:B------:R-:W-:Y:S02]  /*3a10*/  LOP3.LUT R4, R144, 0x7f, RZ, 0xc0, !PT ;  /* 0x0000007f90047812 */ /* 0x000fe400078ec0ff */
[----:B------:R-:W-:Y:S01]  /*3a20*/  LEA R9, R30, R5, 0x1 ;  /* 0x000000051e097211 */ /* 0x000fe200078e08ff */
[C---:B------:R-:W-:Y:S01]  /*3a30*/  FFMA.FTZ R8, R7.reuse, R8, 0.48089820146560668945 ;  /* 0x3ef6384a07087423 */ /* 0x040fe20000010008 */
[----:B------:R-:W-:Y:S01]  /*3a40*/  LEA R4, R4, UR6, 0x4 ;  /* 0x0000000604047c11 */ /* 0x000fe2000f8e20ff */
[----:B------:R-:W-:Y:S01]  /*3a50*/  BAR.SYNC.DEFER_BLOCKING 0x0 ;  /* 0x0000000000007b1d */ /* 0x000fe20000010000 */
[----:B------:R-:W-:Y:S01]  /*3a60*/  FADD R19, R2, R3 ;  /* 0x0000000302137221 */ /* 0x000fe20000000000 */
[C---:B------:R-:W-:Y:S01]  /*3a70*/  FFMA.FTZ R8, R7.reuse, R8, -0.72134751081466674805 ;  /* 0xbf38aa3b07087423 */ /* 0x040fe20000010008 */
[----:B------:R-:W-:Y:S01]  /*3a80*/  @P1 MOV R3, 0x7f800000 ;  /* 0x7f80000000031802 */ /* 0x000fe20000000f00 */
[----:B------:R-:W-:Y:S01]  /*3a90*/  IMAD R2, R0, UR5, RZ ;  /* 0x0000000500027c24 */ /* 0x000fe2000f8e02ff */
[----:B------:R-:W-:Y:S01]  /*3aa0*/  UIMAD.WIDE UR4, UR4, 0x2, URZ ;  /* 0x00000002040478a5 */ /* 0x000fe2000f8e023f */
[C---:B------:R-:W-:Y:S01]  /*3ab0*/  FMUL R8, R7.reuse, R8 ;  /* 0x0000000807087220 */ /* 0x040fe20000400000 */
[----:B------:R-:W-:Y:S01]  /*3ac0*/  SHF.L.U32 R144, R144, 0x1, RZ ;  /* 0x0000000190907819 */ /* 0x000fe200000006ff */
[----:B------:R-:W-:Y:S01]  /*3ad0*/  @P1 FFMA.FTZ R19, R32, R3, +INF ;  /* 0x7f80000020131423 */ /* 0x000fe20000010003 */
[C---:B------:R-:W-:Y:S01]  /*3ae0*/  SHF.L.U32 R3, R2.reuse, 0x1, RZ ;  /* 0x0000000102037819 */ /* 0x040fe200000006ff */
[----:B------:R-:W-:Y:S01]  /*3af0*/  FMUL R8, R7, R8 ;  /* 0x0000000807087220 */ /* 0x000fe20000400000 */
[----:B------:R-:W-:Y:S01]  /*3b00*/  IMAD.HI R2, R2, 0x2, RZ ;  /* 0x0000000202027827 */ /* 0x000fe200078e02ff */
[----:B------:R-:W-:Y:S01]  /*3b10*/  FSETP.NEU.AND P1, PT, R34, RZ, PT ;  /* 0x000000ff2200720b */ /* 0x000fe20003f2d000 */
[----:B------:R-:W-:-:S02]  /*3b20*/  ULDC UR4, c[0x0][0x27c] ;  /* 0x00009f0000047ab9 */ /* 0x000fc40000000800 */
[----:B------:R-:W-:Y:S01]  /*3b30*/  FFMA.FTZ R7, R7, 1.4426950216293334961, R8 ;  /* 0x3fb8aa3b07077823 */ /* 0x000fe20000010008 */
[----:B-1----:R-:W-:Y:S01]  /*3b40*/  IADD3 R16, P4, P5, R3, UR8, R28 ;  /* 0x0000000803107c10 */ /* 0x002fe2000fd9e01c */
[----:B------:R-:W-:Y:S01]  /*3b50*/  UIMAD UR4, UR7, UR4, URZ ;  /* 0x00000004070472a4 */ /* 0x000fe2000f8e023f */
[----:B------:R-:W-:Y:S01]  /*3b60*/  FSEL R19, R19, -INF , P2 ;  /* 0xff80000013137808 */ /* 0x000fe20001000000 */
[----:B------:R-:W-:Y:S01]  /*3b70*/  FADD R20, R6, R7 ;  /* 0x0000000706147221 */ /* 0x000fe20000000000 */
[----:B------:R-:W-:Y:S01]  /*3b80*/  LEA R7, R30, R9, 0x1 ;  /* 0x000000091e077211 */ /* 0x000fe200078e08ff */
[----:B------:R-:W-:Y:S01]  /*3b90*/  @P3 FFMA.FTZ R20, R34, R21, +INF ;  /* 0x7f80000022143423 */ /* 0x000fe20000010015 */
[----:B------:R-:W-:Y:S01]  /*3ba0*/  IADD3.X R28, R2, UR5, R29, P4, P5 ;  /* 0x00000005021c7c10 */ /* 0x000fe2000a7ea41d */
[----:B------:R-:W-:Y:S01]  /*3bb0*/  FFMA R18, R19, 0.69314718246459960938, R18 ;  /* 0x3f31721813127823 */ /* 0x000fe20000000012 */
[C---:B------:R-:W-:Y:S01]  /*3bc0*/  LEA R11, R30.reuse, R7, 0x1 ;  /* 0x000000071e0b7211 */ /* 0x040fe200078e08ff */
[----:B------:R0:W1:Y:S01]  /*3bd0*/  LDS.128 R24, [R4] ;  /* 0x0000000004187984 */ /* 0x0000620000000c00 */
[-C--:B------:R-:W-:Y:S01]  /*3be0*/  LEA R2, P5, R5, R16.reuse, 0x1 ;  /* 0x0000001005027211 */ /* 0x080fe200078a08ff */
[----:B------:R-:W-:Y:S01]  /*3bf0*/  USHF.L.U32 UR7, UR4, 0x2, URZ ;  /* 0x0000000204077899 */ /* 0x000fe2000800063f */
[----:B------:R-:W-:Y:S01]  /*3c00*/  LEA R13, R30, R11, 0x1 ;  /* 0x0000000b1e0d7211 */ /* 0x000fe200078e08ff */
[----:B------:R-:W-:Y:S01]  /*3c10*/  UIMAD.WIDE UR4, UR4, 0x4, URZ ;  /* 0x00000004040478a5 */ /* 0x000fe2000f8e023f */
[----:B------:R-:W-:-:S02]  /*3c20*/  LEA R6, P3, R7, R16, 0x1 ;  /* 0x0000001007067211 */ /* 0x000fc400078608ff */
[C---:B--2---:R-:W-:Y:S02]  /*3c30*/  LEA R15, R30.reuse, R13, 0x1 ;  /* 0x0000000d1e0f7211 */ /* 0x044fe400078e08ff */
[-C--:B0-----:R-:W-:Y:S02]  /*3c40*/  LEA R4, P6, R9, R16.reuse, 0x1 ;  /* 0x0000001009047211 */ /* 0x081fe400078c08ff */
[C---:B------:R-:W-:Y:S02]  /*3c50*/  LEA R17, R30.reuse, R15, 0x1 ;  /* 0x0000000f1e117211 */ /* 0x040fe400078e08ff */
[----:B------:R-:W-:Y:S02]  /*3c60*/  LEA R8, P4, R11, R16, 0x1 ;  /* 0x000000100b087211 */ /* 0x000fe400078808ff */
[----:B------:R-:W-:Y:S02]  /*3c70*/  LEA.HI.X.SX32 R3, R5, R28, 0x1, P5 ;  /* 0x0000001c05037211 */ /* 0x000fe400028f0eff */
[----:B------:R-:W-:-:S02]  /*3c80*/  LEA R21, R30, R17, 0x1 ;  /* 0x000000111e157211 */ /* 0x000fc400078e08ff */
[----:B------:R-:W-:Y:S02]  /*3c90*/  LEA.HI.X.SX32 R5, R9, R28, 0x1, P6 ;  /* 0x0000001c09057211 */ /* 0x000fe400030f0eff */
[-C--:B------:R-:W-:Y:S02]  /*3ca0*/  LEA R10, P5, R13, R16.reuse, 0x1 ;  /* 0x000000100d0a7211 */ /* 0x080fe400078a08ff */
[----:B------:R-:W-:Y:S02]  /*3cb0*/  LEA R12, P6, R15, R16, 0x1 ;  /* 0x000000100f0c7211 */ /* 0x000fe400078c08ff */
[----:B------:R-:W-:Y:S02]  /*3cc0*/  LEA.HI.X.SX32 R7, R7, R28, 0x1, P3 ;  /* 0x0000001c07077211 */ /* 0x000fe400018f0eff */
[----:B------:R-:W-:Y:S02]  /*3cd0*/  LEA R14, P3, R17, R16, 0x1 ;  /* 0x00000010110e7211 */ /* 0x000fe400078608ff */
[----:B------:R-:W-:-:S02]  /*3ce0*/  LEA.HI.X.SX32 R9, R11, R28, 0x1, P4 ;  /* 0x0000001c0b097211 */ /* 0x000fc400020f0eff */
[----:B------:R-:W-:Y:S02]  /*3cf0*/  LEA R16, P4, R21, R16, 0x1 ;  /* 0x0000001015107211 */ /* 0x000fe400078808ff */
[-C--:B------:R-:W-:Y:S02]  /*3d00*/  LEA.HI.X.SX32 R11, R13, R28.reuse, 0x1, P5 ;  /* 0x0000001c0d0b7211 */ /* 0x080fe400028f0eff */
[-C--:B------:R-:W-:Y:S02]  /*3d10*/  LEA.HI.X.SX32 R13, R15, R28.reuse, 0x1, P6 ;  /* 0x0000001c0f0d7211 */ /* 0x080fe400030f0eff */
[-C--:B------:R-:W-:Y:S02]  /*3d20*/  LEA.HI.X.SX32 R15, R17, R28.reuse, 0x1, P3 ;  /* 0x0000001c110f7211 */ /* 0x080fe400018f0eff */
[----:B------:R-:W-:Y:S01]  /*3d30*/  LEA.HI.X.SX32 R17, R21, R28, 0x1, P4 ;  /* 0x0000001c15117211 */ /* 0x000fe200020f0eff */
[----:B-1----:R0:W-:Y:S01]  /*3d40*/  STG.E.U16 desc[UR14][R2.64], R24 ;  /* 0x0000001802007986 */ /* 0x0021e2000c10150e */
[----:B------:R-:W-:Y:S01]  /*3d50*/  PRMT R21, R27, 0x7632, R21 ;  /* 0x000076321b157816 */ /* 0x000fe20000000015 */
[----:B------:R-:W1:Y:S01]  /*3d60*/  LDC.64 R28, c[0x0][0x230] ;  /* 0x00008c00ff1c7b82 */ /* 0x000e620000000a00 */
[----:B------:R-:W-:Y:S01]  /*3d70*/  FSEL R20, R20, -INF , P1 ;  /* 0xff80000014147808 */ /* 0x000fe20000800000 */
[----:B------:R2:W-:Y:S01]  /*3d80*/  STG.E.U16 desc[UR14][R4.64], R25 ;  /* 0x0000001904007986 */ /* 0x0005e2000c10150e */
[----:B------:R-:W-:-:S03]  /*3d90*/  LOP3.LUT R144, R144, 0xf8, RZ, 0xc0, !PT ;  /* 0x000000f890907812 */ /* 0x000fc600078ec0ff */
[----:B------:R3:W-:Y:S01]  /*3da0*/  STG.E.U16 desc[UR14][R6.64], R26 ;  /* 0x0000001a06007986 */ /* 0x0007e2000c10150e */
[----:B------:R-:W-:Y:S01]  /*3db0*/  FFMA R19, R20, 0.69314718246459960938, R85 ;  /* 0x3f31721814137823 */ /* 0x000fe20000000055 */
[----:B0-----:R-:W-:Y:S02]  /*3dc0*/  PRMT R3, R25, 0x7632, R3 ;  /* 0x0000763219037816 */ /* 0x001fe40000000003 */
[----:B------:R-:W-:Y:S01]  /*3dd0*/  STG.E.U16 desc[UR14][R8.64], R27 ;  /* 0x0000001b08007986 */ /* 0x000fe2000c10150e */
[----:B--2---:R-:W-:Y:S02]  /*3de0*/  PRMT R5, R24, 0x7632, R5 ;  /* 0x0000763218057816 */ /* 0x004fe40000000005 */
[----:B---3--:R-:W-:-:S03]  /*3df0*/  PRMT R7, R26, 0x7632, R7 ;  /* 0x000076321a077816 */ /* 0x008fc60000000007 */
[----:B------:R-:W-:Y:S04]  /*3e00*/  STG.E.U16 desc[UR14][R10.64], R5 ;  /* 0x000000050a007986 */ /* 0x000fe8000c10150e */
[----:B------:R0:W-:Y:S04]  /*3e10*/  STG.E.U16 desc[UR14][R12.64], R3 ;  /* 0x000000030c007986 */ /* 0x0001e8000c10150e */
[----:B------:R2:W-:Y:S04]  /*3e20*/  STG.E.U16 desc[UR14][R14.64], R7 ;  /* 0x000000070e007986 */ /* 0x0005e8000c10150e */
[----:B------:R2:W-:Y:S01]  /*3e30*/  STG.E.U16 desc[UR14][R16.64], R21 ;  /* 0x0000001510007986 */ /* 0x0005e2000c10150e */
[----:B------:R-:W-:Y:S01]  /*3e40*/  BAR.SYNC.DEFER_BLOCKING 0x0 ;  /* 0x0000000000007b1d */ /* 0x000fe20000010000 */
[C---:B0-----:R-:W-:Y:S01]  /*3e50*/  SHF.L.U32 R3, R0.reuse, 0x2, RZ ;  /* 0x0000000200037819 */ /* 0x041fe200000006ff */
[----:B------:R-:W-:-:S03]  /*3e60*/  IMAD.HI R0, R0, 0x4, RZ ;  /* 0x0000000400007827 */ /* 0x000fc600078e02ff */
[----:B-1----:R-:W-:-:S04]  /*3e70*/  IADD3 R2, P1, P2, R3, UR7, R28 ;  /* 0x0000000703027c10 */ /* 0x002fc8000fa3e01c */
[----:B------:R-:W-:Y:S01]  /*3e80*/  IADD3.X R3, R0, UR5, R29, P1, P2 ;  /* 0x0000000500037c10 */ /* 0x000fe20008fe441d */
[----:B------:R2:W-:Y:S01]  /*3e90*/  STS.64 [R144+UR6], R18 ;  /* 0x0000001290007988 */ /* 0x0005e20008000a06 */
[----:B------:R-:W-:Y:S06]  /*3ea0*/  BAR.SYNC.DEFER_BLOCKING 0x0 ;  /* 0x0000000000007b1d */ /* 0x000fec0000010000 */
[----:B------:R-:W-:Y:S05]  /*3eb0*/  @P0 EXIT ;  /* 0x000000000000094d */ /* 0x000fea0003800000 */
[----:B------:R-:W0:Y:S04]  /*3ec0*/  LDS R5, [R22] ;  /* 0x0000000016057984 */ /* 0x000e280000000800 */
[----:B0-----:R-:W-:Y:S01]  /*3ed0*/  STG.E desc[UR14][R2.64], R5 ;  /* 0x0000000502007986 */ /* 0x001fe2000c10190e */
[----:B------:R-:W-:Y:S05]  /*3ee0*/  EXIT ;  /* 0x000000000000794d */ /* 0x000fea0003800000 */
.L_x_2:
[----:B------:R-:W-:-:S00]  /*3ef0*/  BRA `(.L_x_2) ;  /* 0xfffffffc00fc7947 */ /* 0x000fc0000383ffff */
[----:B------:R-:W-:-:S00]  /*3f00*/  NOP ;  /* 0x0000000000007918 */ /* 0x000fc00000000000 */
[----:B------:R-:W-:-:S00]  /*3f10*/  NOP ;  /* 0x0000000000007918 */ /* 0x000fc00000000000 */
[----:B------:R-:W-:-:S00]  /*3f20*/  NOP ;  /* 0x0000000000007918 */ /* 0x000fc00000000000 */
[----:B------:R-:W-:-:S00]  /*3f30*/  NOP ;  /* 0x0000000000007918 */ /* 0x000fc00000000000 */
[----:B------:R-:W-:-:S00]  /*3f40*/  NOP ;  /* 0x0000000000007918 */ /* 0x000fc00000000000 */
[----:B------:R-:W-:-:S00]  /*3f50*/  NOP ;  /* 0x0000000000007918 */ /* 0x000fc00000000000 */
[----:B------:R-:W-:-:S00]  /*3f60*/  NOP ;  /* 0x0000000000007918 */ /* 0x000fc00000000000 */
[----:B------:R-:W-:-:S00]  /*3f70*/  NOP ;  /* 0x0000000000007918 */ /* 0x000fc00000000000 */
.L_x_3:


//--------------------- .nv.global.init           --------------------------
	.section	.nv.global.init,"aw",@progbits
.nv.global.init:
	.type		_$_str,@object
	.size		_$_str,(.L_0 - _$_str)
_$_str:
        /*0000*/ 	.byte	0x5f, 0x5f, 0x43, 0x55, 0x44, 0x41, 0x5f, 0x46, 0x54, 0x5a, 0x00
.L_0:


//--------------------- .nv.shared.attn_fwd       --------------------------
	.section	.nv.shared.attn_fwd,"aw",@nobits
	.sectionflags	@""
	.align	16
	.zero		1024


//--------------------- .nv.shared.reserved.0     --------------------------
	.section	.nv.shared.reserved.0,"aw",@nobits
	.weak		__nv_reservedSMEM_offset_0_alias
	.size		__nv_reservedSMEM_offset_0_alias, 0, 0
	.other		__nv_reservedSMEM_offset_0_alias,@"STO_CUDA_RESERVED_SHARED STV_DEFAULT"
__nv_reservedSMEM_offset_0_alias:
	.zero		0


//--------------------- .nv.constant0.attn_fwd    --------------------------
	.section	.nv.constant0.attn_fwd,"a",@progbits
	.sectionflags	@""
	.align	4
.nv.constant0.attn_fwd:
	.zero		664


//--------------------- SYMBOLS --------------------------

	.type		.nv.reservedSmem.offset0,@object
	.size		.nv.reservedSmem.offset0,0x4
